	.target	sm_90a

	.elftype	@"ET_EXEC"


//--------------------- .note.nv.tkinfo           --------------------------
	.section	.note.nv.tkinfo,"",@"SHT_NOTE"
	.sectionflags	@"SHF_NOTE_NV_TKINFO"
	.tkinfo
        /*0018*/ 	.word	0x00000002
        /*0030*/ 	.string	""
        /*0030*/ 	.string	"ptxas"
        /*0030*/ 	.string	"Cuda compilation tools, release 13.0, V13.0.88"
        /*0030*/ 	.string	"Build cuda_13.0.r13.0/compiler.36424714_0"
        /*0030*/ 	.string	"-arch sm_90a -m 64 "



//--------------------- .note.nv.cuinfo           --------------------------
	.section	.note.nv.cuinfo,"",@"SHT_NOTE"
	.sectionflags	@"SHF_NOTE_NV_CUINFO"
        /*0018*/ 	.short	0x0002
        /*001a*/ 	.short	0x005a
        /*001c*/ 	.short	0x0082
	.zero		2


//--------------------- .nv.info                  --------------------------
	.section	.nv.info,"",@"SHT_CUDA_INFO"
	.align	4


	//----- nvinfo : EIATTR_REGCOUNT
	.align		4
        /*0000*/ 	.byte	0x04, 0x2f
        /*0002*/ 	.short	(.L_12 - .L_11)
	.align		4
.L_11:
        /*0004*/ 	.word	index@(_ZN7cutlass13device_kernelINS_4gemm6kernel13GemmUniversalIN4cute5tupleIJiiiiEEENS1_10collective13CollectiveMmaINS1_37MainloopSm90TmaGmmaWarpSpecializedFP8ILi22ENS5_IJNS4_1CILi4EEENSA_ILi1EEESC_EEENS1_35KernelTmaWarpSpecializedCooperativeEEENS5_IJNSA_ILi256EEENSA_ILi64EEENSA_ILi32EEEEEENS_12float_e5m2_tENS5_IJlSC_lEEESK_SL_NS4_8TiledMMAINS4_8MMA_AtomIJNS4_4SM904GMMA30MMA_64x64x32_F32E5M2E5M2_SS_TNILNSP_7ScaleInE1ELSR_1EEEEEENS4_6LayoutINS5_IJNSA_ILi2EEESC_SC_EEENS5_IJSC_NSA_ILi0EEESX_EEEEENS5_IJNS4_10UnderscoreES10_S10_EEEEENS4_13SM90_TMA_LOADENS4_14ComposedLayoutINS4_7SwizzleILi1ELi4ELi3EEENS4_18smem_ptr_flag_bitsILi8EEENSU_INS5_IJNSA_ILi8EEESI_EEENS5_IJSI_SC_EEEEEEEvNS4_8identityENS4_23SM90_TMA_LOAD_MULTICASTES1D_vS1E_EENS_8epilogue10collective6detail29Sm90TmaWarpSpecializedAdapterINS1I_15DefaultEpilogueISK_SL_SL_NS1H_6thread17LinearCombinationISK_Li1EffLNS1M_9ScaleType4KindE0ELNS_15FloatRoundStyleE2ESK_EENS1_15EpilogueDefaultEEEEEvvEEEEvNT_6ParamsE)
        /*0008*/ 	.word	0x000000a8


	//----- nvinfo : EIATTR_FRAME_SIZE
	.align		4
.L_12:
        /*000c*/ 	.byte	0x04, 0x11
        /*000e*/ 	.short	(.L_14 - .L_13)
	.align		4
.L_13:
        /*0010*/ 	.word	index@(_ZN7cutlass13device_kernelINS_4gemm6kernel13GemmUniversalIN4cute5tupleIJiiiiEEENS1_10collective13CollectiveMmaINS1_37MainloopSm90TmaGmmaWarpSpecializedFP8ILi22ENS5_IJNS4_1CILi4EEENSA_ILi1EEESC_EEENS1_35KernelTmaWarpSpecializedCooperativeEEENS5_IJNSA_ILi256EEENSA_ILi64EEENSA_ILi32EEEEEENS_12float_e5m2_tENS5_IJlSC_lEEESK_SL_NS4_8TiledMMAINS4_8MMA_AtomIJNS4_4SM904GMMA30MMA_64x64x32_F32E5M2E5M2_SS_TNILNSP_7ScaleInE1ELSR_1EEEEEENS4_6LayoutINS5_IJNSA_ILi2EEESC_SC_EEENS5_IJSC_NSA_ILi0EEESX_EEEEENS5_IJNS4_10UnderscoreES10_S10_EEEEENS4_13SM90_TMA_LOADENS4_14ComposedLayoutINS4_7SwizzleILi1ELi4ELi3EEENS4_18smem_ptr_flag_bitsILi8EEENSU_INS5_IJNSA_ILi8EEESI_EEENS5_IJSI_SC_EEEEEEEvNS4_8identityENS4_23SM90_TMA_LOAD_MULTICASTES1D_vS1E_EENS_8epilogue10collective6detail29Sm90TmaWarpSpecializedAdapterINS1I_15DefaultEpilogueISK_SL_SL_NS1H_6thread17LinearCombinationISK_Li1EffLNS1M_9ScaleType4KindE0ELNS_15FloatRoundStyleE2ESK_EENS1_15EpilogueDefaultEEEEEvvEEEEvNT_6ParamsE)
        /*0014*/ 	.word	0x00000000


	//----- nvinfo : EIATTR_MIN_STACK_SIZE
	.align		4
.L_14:
        /*0018*/ 	.byte	0x04, 0x12
        /*001a*/ 	.short	(.L_16 - .L_15)
	.align		4
.L_15:
        /*001c*/ 	.word	index@(_ZN7cutlass13device_kernelINS_4gemm6kernel13GemmUniversalIN4cute5tupleIJiiiiEEENS1_10collective13CollectiveMmaINS1_37MainloopSm90TmaGmmaWarpSpecializedFP8ILi22ENS5_IJNS4_1CILi4EEENSA_ILi1EEESC_EEENS1_35KernelTmaWarpSpecializedCooperativeEEENS5_IJNSA_ILi256EEENSA_ILi64EEENSA_ILi32EEEEEENS_12float_e5m2_tENS5_IJlSC_lEEESK_SL_NS4_8TiledMMAINS4_8MMA_AtomIJNS4_4SM904GMMA30MMA_64x64x32_F32E5M2E5M2_SS_TNILNSP_7ScaleInE1ELSR_1EEEEEENS4_6LayoutINS5_IJNSA_ILi2EEESC_SC_EEENS5_IJSC_NSA_ILi0EEESX_EEEEENS5_IJNS4_10UnderscoreES10_S10_EEEEENS4_13SM90_TMA_LOADENS4_14ComposedLayoutINS4_7SwizzleILi1ELi4ELi3EEENS4_18smem_ptr_flag_bitsILi8EEENSU_INS5_IJNSA_ILi8EEESI_EEENS5_IJSI_SC_EEEEEEEvNS4_8identityENS4_23SM90_TMA_LOAD_MULTICASTES1D_vS1E_EENS_8epilogue10collective6detail29Sm90TmaWarpSpecializedAdapterINS1I_15DefaultEpilogueISK_SL_SL_NS1H_6thread17LinearCombinationISK_Li1EffLNS1M_9ScaleType4KindE0ELNS_15FloatRoundStyleE2ESK_EENS1_15EpilogueDefaultEEEEEvvEEEEvNT_6ParamsE)
        /*0020*/ 	.word	0x00000000
.L_16:


//--------------------- .nv.compat                --------------------------
	.section	.nv.compat,"",@"SHT_CUDA_COMPAT_INFO"
	.align	4
        /*0000*/ 	.byte	0x02, 0x09, 0x01, 0x00, 0x02, 0x02, 0x04, 0x00, 0x02, 0x05, 0x05, 0x00, 0x03, 0x07, 0x01, 0x01
        /*0010*/ 	.byte	0x02, 0x03, 0x01, 0x00, 0x02, 0x06, 0x01, 0x00, 0x04, 0x0b, 0x08, 0x00, 0x00, 0x00, 0x00, 0x00
        /*0020*/ 	.byte	0x00, 0x00, 0x00, 0x00


//--------------------- .nv.info._ZN7cutlass13device_kernelINS_4gemm6kernel13GemmUniversalIN4cute5tupleIJiiiiEEENS1_10collective13CollectiveMmaINS1_37MainloopSm90TmaGmmaWarpSpecializedFP8ILi22ENS5_IJNS4_1CILi4EEENSA_ILi1EEESC_EEENS1_35KernelTmaWarpSpecializedCooperativeEEENS5_IJNSA_ILi256EEENSA_ILi64EEENSA_ILi32EEEEEENS_12float_e5m2_tENS5_IJlSC_lEEESK_SL_NS4_8TiledMMAINS4_8MMA_AtomIJNS4_4SM904GMMA30MMA_64x64x32_F32E5M2E5M2_SS_TNILNSP_7ScaleInE1ELSR_1EEEEEENS4_6LayoutINS5_IJNSA_ILi2EEESC_SC_EEENS5_IJSC_NSA_ILi0EEESX_EEEEENS5_IJNS4_10UnderscoreES10_S10_EEEEENS4_13SM90_TMA_LOADENS4_14ComposedLayoutINS4_7SwizzleILi1ELi4ELi3EEENS4_18smem_ptr_flag_bitsILi8EEENSU_INS5_IJNSA_ILi8EEESI_EEENS5_IJSI_SC_EEEEEEEvNS4_8identityENS4_23SM90_TMA_LOAD_MULTICASTES1D_vS1E_EENS_8epilogue10collective6detail29Sm90TmaWarpSpecializedAdapterINS1I_15DefaultEpilogueISK_SL_SL_NS1H_6thread17LinearCombinationISK_Li1EffLNS1M_9ScaleType4KindE0ELNS_15FloatRoundStyleE2ESK_EENS1_15EpilogueDefaultEEEEEvvEEEEvNT_6ParamsE --------------------------
	.section	.nv.info._ZN7cutlass13device_kernelINS_4gemm6kernel13GemmUniversalIN4cute5tupleIJiiiiEEENS1_10collective13CollectiveMmaINS1_37MainloopSm90TmaGmmaWarpSpecializedFP8ILi22ENS5_IJNS4_1CILi4EEENSA_ILi1EEESC_EEENS1_35KernelTmaWarpSpecializedCooperativeEEENS5_IJNSA_ILi256EEENSA_ILi64EEENSA_ILi32EEEEEENS_12float_e5m2_tENS5_IJlSC_lEEESK_SL_NS4_8TiledMMAINS4_8MMA_AtomIJNS4_4SM904GMMA30MMA_64x64x32_F32E5M2E5M2_SS_TNILNSP_7ScaleInE1ELSR_1EEEEEENS4_6LayoutINS5_IJNSA_ILi2EEESC_SC_EEENS5_IJSC_NSA_ILi0EEESX_EEEEENS5_IJNS4_10UnderscoreES10_S10_EEEEENS4_13SM90_TMA_LOADENS4_14ComposedLayoutINS4_7SwizzleILi1ELi4ELi3EEENS4_18smem_ptr_flag_bitsILi8EEENSU_INS5_IJNSA_ILi8EEESI_EEENS5_IJSI_SC_EEEEEEEvNS4_8identityENS4_23SM90_TMA_LOAD_MULTICASTES1D_vS1E_EENS_8epilogue10collective6detail29Sm90TmaWarpSpecializedAdapterINS1I_15DefaultEpilogueISK_SL_SL_NS1H_6thread17LinearCombinationISK_Li1EffLNS1M_9ScaleType4KindE0ELNS_15FloatRoundStyleE2ESK_EENS1_15EpilogueDefaultEEEEEvvEEEEvNT_6ParamsE,"",@"SHT_CUDA_INFO"
	.sectionflags	@""
	.align	4


	//----- nvinfo : EIATTR_CUDA_API_VERSION
	.align		4
        /*0000*/ 	.byte	0x04, 0x37
        /*0002*/ 	.short	(.L_18 - .L_17)
.L_17:
        /*0004*/ 	.word	0x00000082


	//----- nvinfo : EIATTR_KPARAM_INFO
	.align		4
.L_18:
        /*0008*/ 	.byte	0x04, 0x17
        /*000a*/ 	.short	(.L_20 - .L_19)
.L_19:
        /*000c*/ 	.word	0x00000000
        /*0010*/ 	.short	0x0000
        /*0012*/ 	.short	0x0070
        /*0014*/ 	.byte	0x00, 0xf0, 0x01, 0x10


	//----- nvinfo : EIATTR_SPARSE_MMA_MASK
	.align		4
.L_20:
        /*0018*/ 	.byte	0x03, 0x50
        /*001a*/ 	.short	0x0000


	//----- nvinfo : EIATTR_MAXREG_COUNT
	.align		4
        /*001c*/ 	.byte	0x03, 0x1b
        /*001e*/ 	.short	0x00a8


	//----- nvinfo : EIATTR_NUM_BARRIERS
	.align		4
        /*0020*/ 	.byte	0x02, 0x4c
        /*0022*/ 	.byte	0x01
	.zero		1


	//----- nvinfo : EIATTR_MERCURY_ISA_VERSION
	.align		4
        /*0024*/ 	.byte	0x03, 0x5f
        /*0026*/ 	.short	0x0101


	//----- nvinfo : EIATTR_INT_WARP_WIDE_INSTR_OFFSETS
	.align		4
        /*0028*/ 	.byte	0x04, 0x31
        /*002a*/ 	.short	(.L_22 - .L_21)


	//   ....[0]....
.L_21:
        /*002c*/ 	.word	0x00000700


	//   ....[1]....
        /*0030*/ 	.word	0x00000720


	//   ....[2]....
        /*0034*/ 	.word	0x000008e0


	//----- nvinfo : EIATTR_COOP_GROUP_MASK_REGIDS
	.align		4
.L_22:
        /*0038*/ 	.byte	0x04, 0x29
        /*003a*/ 	.short	(.L_24 - .L_23)


	//   ....[0]....
.L_23:
        /*003c*/ 	.word	0xffffffff


	//   ....[1]....
        /*0040*/ 	.word	0xffffffff


	//   ....[2]....
        /*0044*/ 	.word	0xffffffff


	//   ....[3]....
        /*0048*/ 	.word	0xffffffff


	//   ....[4]....
        /*004c*/ 	.word	0xffffffff


	//   ....[5]....
        /*0050*/ 	.word	0xffffffff


	//----- nvinfo : EIATTR_COOP_GROUP_INSTR_OFFSETS
	.align		4
.L_24:
        /*0054*/ 	.byte	0x04, 0x28
        /*0056*/ 	.short	(.L_26 - .L_25)


	//   ....[0]....
.L_25:
        /*0058*/ 	.word	0x00000060


	//   ....[1]....
        /*005c*/ 	.word	0x00000070


	//   ....[2]....
        /*0060*/ 	.word	0x00000130


	//   ....[3]....
        /*0064*/ 	.word	0x00000540


	//   ....[4]....
        /*0068*/ 	.word	0x00000a80


	//   ....[5]....
        /*006c*/ 	.word	0x00001500


	//----- nvinfo : EIATTR_REG_RECONFIG
	.align		4
.L_26:
        /*0070*/ 	.byte	0x01, 0x54
	.zero		2


	//----- nvinfo : EIATTR_MBARRIER_INSTR_OFFSETS
	.align		4
        /*0074*/ 	.byte	0x04, 0x39
        /*0076*/ 	.short	(.L_28 - .L_27)


	//   ....[0]....
.L_27:
        /*0078*/ 	.word	0x00000250
        /*007c*/ 	.word	0x000000ff
        /*0080*/ 	.word	0x00000000
        /*0084*/ 	.short	0x0100
        /*0086*/ 	.byte	0x08
	.zero		1


	//   ....[1]....
        /*0088*/ 	.word	0x00000260
        /*008c*/ 	.word	0x000000ff
        /*0090*/ 	.word	0x000000b0
        /*0094*/ 	.short	0x0100
        /*0096*/ 	.byte	0x08
	.zero		1


	//   ....[2]....
        /*0098*/ 	.word	0x00000270
        /*009c*/ 	.word	0x000000ff
        /*00a0*/ 	.word	0x00000008
        /*00a4*/ 	.short	0x0100
        /*00a6*/ 	.byte	0x08
	.zero		1


	//   ....[3]....
        /*00a8*/ 	.word	0x00000280
        /*00ac*/ 	.word	0x000000ff
        /*00b0*/ 	.word	0x000000b8
        /*00b4*/ 	.short	0x0100
        /*00b6*/ 	.byte	0x08
	.zero		1


	//   ....[4]....
        /*00b8*/ 	.word	0x00000290
        /*00bc*/ 	.word	0x000000ff
        /*00c0*/ 	.word	0x00000010
        /*00c4*/ 	.short	0x0100
        /*00c6*/ 	.byte	0x08
	.zero		1


	//   ....[5]....
        /*00c8*/ 	.word	0x000002a0
        /*00cc*/ 	.word	0x000000ff
        /*00d0*/ 	.word	0x000000c0
        /*00d4*/ 	.short	0x0100
        /*00d6*/ 	.byte	0x08
	.zero		1


	//   ....[6]....
        /*00d8*/ 	.word	0x000002b0
        /*00dc*/ 	.word	0x000000ff
        /*00e0*/ 	.word	0x00000018
        /*00e4*/ 	.short	0x0100
        /*00e6*/ 	.byte	0x08
	.zero		1


	//   ....[7]....
        /*00e8*/ 	.word	0x000002c0
        /*00ec*/ 	.word	0x000000ff
        /*00f0*/ 	.word	0x000000c8
        /*00f4*/ 	.short	0x0100
        /*00f6*/ 	.byte	0x08
	.zero		1


	//   ....[8]....
        /*00f8*/ 	.word	0x000002d0
        /*00fc*/ 	.word	0x000000ff
        /*0100*/ 	.word	0x00000020
        /*0104*/ 	.short	0x0100
        /*0106*/ 	.byte	0x08
	.zero		1


	//   ....[9]....
        /*0108*/ 	.word	0x000002e0
        /*010c*/ 	.word	0x000000ff
        /*0110*/ 	.word	0x000000d0
        /*0114*/ 	.short	0x0100
        /*0116*/ 	.byte	0x08
	.zero		1


	//   ....[10]....
        /*0118*/ 	.word	0x000002f0
        /*011c*/ 	.word	0x000000ff
        /*0120*/ 	.word	0x00000028
        /*0124*/ 	.short	0x0100
        /*0126*/ 	.byte	0x08
	.zero		1


	//   ....[11]....
        /*0128*/ 	.word	0x00000300
        /*012c*/ 	.word	0x000000ff
        /*0130*/ 	.word	0x000000d8
        /*0134*/ 	.short	0x0100
        /*0136*/ 	.byte	0x08
	.zero		1


	//   ....[12]....
        /*0138*/ 	.word	0x00000310
        /*013c*/ 	.word	0x000000ff
        /*0140*/ 	.word	0x00000030
        /*0144*/ 	.short	0x0100
        /*0146*/ 	.byte	0x08
	.zero		1


	//   ....[13]....
        /*0148*/ 	.word	0x00000320
        /*014c*/ 	.word	0x000000ff
        /*0150*/ 	.word	0x000000e0
        /*0154*/ 	.short	0x0100
        /*0156*/ 	.byte	0x08
	.zero		1


	//   ....[14]....
        /*0158*/ 	.word	0x00000330
        /*015c*/ 	.word	0x000000ff
        /*0160*/ 	.word	0x00000038
        /*0164*/ 	.short	0x0100
        /*0166*/ 	.byte	0x08
	.zero		1


	//   ....[15]....
        /*0168*/ 	.word	0x00000340
        /*016c*/ 	.word	0x000000ff
        /*0170*/ 	.word	0x000000e8
        /*0174*/ 	.short	0x0100
        /*0176*/ 	.byte	0x08
	.zero		1


	//   ....[16]....
        /*0178*/ 	.word	0x00000350
        /*017c*/ 	.word	0x000000ff
        /*0180*/ 	.word	0x00000040
        /*0184*/ 	.short	0x0100
        /*0186*/ 	.byte	0x08
	.zero		1


	//   ....[17]....
        /*0188*/ 	.word	0x00000360
        /*018c*/ 	.word	0x000000ff
        /*0190*/ 	.word	0x000000f0
        /*0194*/ 	.short	0x0100
        /*0196*/ 	.byte	0x08
	.zero		1


	//   ....[18]....
        /*0198*/ 	.word	0x00000370
        /*019c*/ 	.word	0x000000ff
        /*01a0*/ 	.word	0x00000048
        /*01a4*/ 	.short	0x0100
        /*01a6*/ 	.byte	0x08
	.zero		1


	//   ....[19]....
        /*01a8*/ 	.word	0x00000380
        /*01ac*/ 	.word	0x000000ff
        /*01b0*/ 	.word	0x000000f8
        /*01b4*/ 	.short	0x0100
        /*01b6*/ 	.byte	0x08
	.zero		1


	//   ....[20]....
        /*01b8*/ 	.word	0x00000390
        /*01bc*/ 	.word	0x000000ff
        /*01c0*/ 	.word	0x00000050
        /*01c4*/ 	.short	0x0100
        /*01c6*/ 	.byte	0x08
	.zero		1


	//   ....[21]....
        /*01c8*/ 	.word	0x000003a0
        /*01cc*/ 	.word	0x000000ff
        /*01d0*/ 	.word	0x00000100
        /*01d4*/ 	.short	0x0100
        /*01d6*/ 	.byte	0x08
	.zero		1


	//   ....[22]....
        /*01d8*/ 	.word	0x000003b0
        /*01dc*/ 	.word	0x000000ff
        /*01e0*/ 	.word	0x00000058
        /*01e4*/ 	.short	0x0100
        /*01e6*/ 	.byte	0x08
	.zero		1


	//   ....[23]....
        /*01e8*/ 	.word	0x000003c0
        /*01ec*/ 	.word	0x000000ff
        /*01f0*/ 	.word	0x00000108
        /*01f4*/ 	.short	0x0100
        /*01f6*/ 	.byte	0x08
	.zero		1


	//   ....[24]....
        /*01f8*/ 	.word	0x000003d0
        /*01fc*/ 	.word	0x000000ff
        /*0200*/ 	.word	0x00000060
        /*0204*/ 	.short	0x0100
        /*0206*/ 	.byte	0x08
	.zero		1


	//   ....[25]....
        /*0208*/ 	.word	0x000003e0
        /*020c*/ 	.word	0x000000ff
        /*0210*/ 	.word	0x00000110
        /*0214*/ 	.short	0x0100
        /*0216*/ 	.byte	0x08
	.zero		1


	//   ....[26]....
        /*0218*/ 	.word	0x000003f0
        /*021c*/ 	.word	0x000000ff
        /*0220*/ 	.word	0x00000068
        /*0224*/ 	.short	0x0100
        /*0226*/ 	.byte	0x08
	.zero		1


	//   ....[27]....
        /*0228*/ 	.word	0x00000400
        /*022c*/ 	.word	0x000000ff
        /*0230*/ 	.word	0x00000118
        /*0234*/ 	.short	0x0100
        /*0236*/ 	.byte	0x08
	.zero		1


	//   ....[28]....
        /*0238*/ 	.word	0x00000410
        /*023c*/ 	.word	0x000000ff
        /*0240*/ 	.word	0x00000070
        /*0244*/ 	.short	0x0100
        /*0246*/ 	.byte	0x08
	.zero		1


	//   ....[29]....
        /*0248*/ 	.word	0x00000420
        /*024c*/ 	.word	0x000000ff
        /*0250*/ 	.word	0x00000120
        /*0254*/ 	.short	0x0100
        /*0256*/ 	.byte	0x08
	.zero		1


	//   ....[30]....
        /*0258*/ 	.word	0x00000430
        /*025c*/ 	.word	0x000000ff
        /*0260*/ 	.word	0x00000078
        /*0264*/ 	.short	0x0100
        /*0266*/ 	.byte	0x08
	.zero		1


	//   ....[31]....
        /*0268*/ 	.word	0x00000440
        /*026c*/ 	.word	0x000000ff
        /*0270*/ 	.word	0x00000128
        /*0274*/ 	.short	0x0100
        /*0276*/ 	.byte	0x08
	.zero		1


	//   ....[32]....
        /*0278*/ 	.word	0x00000450
        /*027c*/ 	.word	0x000000ff
        /*0280*/ 	.word	0x00000080
        /*0284*/ 	.short	0x0100
        /*0286*/ 	.byte	0x08
	.zero		1


	//   ....[33]....
        /*0288*/ 	.word	0x00000460
        /*028c*/ 	.word	0x000000ff
        /*0290*/ 	.word	0x00000130
        /*0294*/ 	.short	0x0100
        /*0296*/ 	.byte	0x08
	.zero		1


	//   ....[34]....
        /*0298*/ 	.word	0x00000470
        /*029c*/ 	.word	0x000000ff
        /*02a0*/ 	.word	0x00000088
        /*02a4*/ 	.short	0x0100
        /*02a6*/ 	.byte	0x08
	.zero		1


	//   ....[35]....
        /*02a8*/ 	.word	0x00000480
        /*02ac*/ 	.word	0x000000ff
        /*02b0*/ 	.word	0x00000138
        /*02b4*/ 	.short	0x0100
        /*02b6*/ 	.byte	0x08
	.zero		1


	//   ....[36]....
        /*02b8*/ 	.word	0x00000490
        /*02bc*/ 	.word	0x000000ff
        /*02c0*/ 	.word	0x00000090
        /*02c4*/ 	.short	0x0100
        /*02c6*/ 	.byte	0x08
	.zero		1


	//   ....[37]....
        /*02c8*/ 	.word	0x000004a0
        /*02cc*/ 	.word	0x000000ff
        /*02d0*/ 	.word	0x00000140
        /*02d4*/ 	.short	0x0100
        /*02d6*/ 	.byte	0x08
	.zero		1


	//   ....[38]....
        /*02d8*/ 	.word	0x000004b0
        /*02dc*/ 	.word	0x000000ff
        /*02e0*/ 	.word	0x00000098
        /*02e4*/ 	.short	0x0100
        /*02e6*/ 	.byte	0x08
	.zero		1


	//   ....[39]....
        /*02e8*/ 	.word	0x000004c0
        /*02ec*/ 	.word	0x000000ff
        /*02f0*/ 	.word	0x00000148
        /*02f4*/ 	.short	0x0100
        /*02f6*/ 	.byte	0x08
	.zero		1


	//   ....[40]....
        /*02f8*/ 	.word	0x000004d0
        /*02fc*/ 	.word	0x000000ff
        /*0300*/ 	.word	0x000000a0
        /*0304*/ 	.short	0x0100
        /*0306*/ 	.byte	0x08
	.zero		1


	//   ....[41]....
        /*0308*/ 	.word	0x000004e0
        /*030c*/ 	.word	0x000000ff
        /*0310*/ 	.word	0x00000150
        /*0314*/ 	.short	0x0100
        /*0316*/ 	.byte	0x08
	.zero		1


	//   ....[42]....
        /*0318*/ 	.word	0x000004f0
        /*031c*/ 	.word	0x000000ff
        /*0320*/ 	.word	0x000000a8
        /*0324*/ 	.short	0x0100
        /*0326*/ 	.byte	0x08
	.zero		1


	//   ....[43]....
        /*0328*/ 	.word	0x00000500
        /*032c*/ 	.word	0x000000ff
        /*0330*/ 	.word	0x00000158
        /*0334*/ 	.short	0x0100
        /*0336*/ 	.byte	0x08
	.zero		1


	//   ....[44]....
        /*0338*/ 	.word	0x00000970
        /*033c*/ 	.word	0x000000ff
        /*0340*/ 	.word	0x00000170
        /*0344*/ 	.short	0x0100
        /*0346*/ 	.byte	0x06
	.zero		1


	//   ....[45]....
        /*0348*/ 	.word	0x000009f0
        /*034c*/ 	.word	0x000000ff
        /*0350*/ 	.word	0x00000178
        /*0354*/ 	.short	0x0100
        /*0356*/ 	.byte	0x06
	.zero		1


	//   ....[46]....
        /*0358*/ 	.word	0x00001a30
        /*035c*/ 	.word	0x000000ff
        /*0360*/ 	.word	0x00000000
        /*0364*/ 	.short	0x010a
        /*0366*/ 	.byte	0x07
	.zero		1


	//   ....[47]....
        /*0368*/ 	.word	0x00001a90
        /*036c*/ 	.word	0x000000ff
        /*0370*/ 	.word	0x00000000
        /*0374*/ 	.short	0x010a
        /*0376*/ 	.byte	0x07
	.zero		1


	//   ....[48]....
        /*0378*/ 	.word	0x000023a0
        /*037c*/ 	.word	0x000000ff
        /*0380*/ 	.word	0x00000000
        /*0384*/ 	.short	0x010a
        /*0386*/ 	.byte	0x0c
	.zero		1


	//   ....[49]....
        /*0388*/ 	.word	0x000023e0
        /*038c*/ 	.word	0x000000ff
        /*0390*/ 	.word	0x00000000
        /*0394*/ 	.short	0x010a
        /*0396*/ 	.byte	0x0c
	.zero		1


	//   ....[50]....
        /*0398*/ 	.word	0x00002a00
        /*039c*/ 	.word	0x0000000f
        /*03a0*/ 	.word	0x00000000
        /*03a4*/ 	.short	0x0101
        /*03a6*/ 	.byte	0x3f
	.zero		1


	//   ....[51]....
        /*03a8*/ 	.word	0x000030a0
        /*03ac*/ 	.word	0x0000000c
        /*03b0*/ 	.word	0x00000000
        /*03b4*/ 	.short	0x0101
        /*03b6*/ 	.byte	0x3f
	.zero		1


	//   ....[52]....
        /*03b8*/ 	.word	0x00008b20
        /*03bc*/ 	.word	0x00000015
        /*03c0*/ 	.word	0x000000b0
        /*03c4*/ 	.short	0x010a
        /*03c6*/ 	.byte	0x3f
	.zero		1


	//   ....[53]....
        /*03c8*/ 	.word	0x00008ea0
        /*03cc*/ 	.word	0x00000008
        /*03d0*/ 	.word	0x00000178
        /*03d4*/ 	.short	0x0101
        /*03d6*/ 	.byte	0x3f
	.zero		1


	//   ....[54]....
        /*03d8*/ 	.word	0x000095d0
        /*03dc*/ 	.word	0x00000006
        /*03e0*/ 	.word	0x00000000
        /*03e4*/ 	.short	0x010a
        /*03e6*/ 	.byte	0x3f
	.zero		1


	//   ....[55]....
        /*03e8*/ 	.word	0x00009650
        /*03ec*/ 	.word	0x00000007
        /*03f0*/ 	.word	0x00000000
        /*03f4*/ 	.short	0x010a
        /*03f6*/ 	.byte	0x3f
	.zero		1


	//   ....[56]....
        /*03f8*/ 	.word	0x000096e0
        /*03fc*/ 	.word	0x00000006
        /*0400*/ 	.word	0x00000000
        /*0404*/ 	.short	0x010a
        /*0406*/ 	.byte	0x3f
	.zero		1


	//   ....[57]....
        /*0408*/ 	.word	0x00009770
        /*040c*/ 	.word	0x00000009
        /*0410*/ 	.word	0x00000000
        /*0414*/ 	.short	0x010a
        /*0416*/ 	.byte	0x3f
	.zero		1


	//   ....[58]....
        /*0418*/ 	.word	0x00009800
        /*041c*/ 	.word	0x00000006
        /*0420*/ 	.word	0x00000000
        /*0424*/ 	.short	0x010a
        /*0426*/ 	.byte	0x3f
	.zero		1


	//   ....[59]....
        /*0428*/ 	.word	0x00009890
        /*042c*/ 	.word	0x00000009
        /*0430*/ 	.word	0x00000000
        /*0434*/ 	.short	0x010a
        /*0436*/ 	.byte	0x3f
	.zero		1


	//   ....[60]....
        /*0438*/ 	.word	0x00009920
        /*043c*/ 	.word	0x00000006
        /*0440*/ 	.word	0x00000000
        /*0444*/ 	.short	0x010a
        /*0446*/ 	.byte	0x3f
	.zero		1


	//   ....[61]....
        /*0448*/ 	.word	0x000099b0
        /*044c*/ 	.word	0x00000009
        /*0450*/ 	.word	0x00000000
        /*0454*/ 	.short	0x010a
        /*0456*/ 	.byte	0x3f
	.zero		1


	//   ....[62]....
        /*0458*/ 	.word	0x00009a40
        /*045c*/ 	.word	0x00000006
        /*0460*/ 	.word	0x00000000
        /*0464*/ 	.short	0x010a
        /*0466*/ 	.byte	0x3f
	.zero		1


	//   ....[63]....
        /*0468*/ 	.word	0x00009ad0
        /*046c*/ 	.word	0x00000009
        /*0470*/ 	.word	0x00000000
        /*0474*/ 	.short	0x010a
        /*0476*/ 	.byte	0x3f
	.zero		1


	//   ....[64]....
        /*0478*/ 	.word	0x00009b60
        /*047c*/ 	.word	0x00000006
        /*0480*/ 	.word	0x00000000
        /*0484*/ 	.short	0x010a
        /*0486*/ 	.byte	0x3f
	.zero		1


	//   ....[65]....
        /*0488*/ 	.word	0x00009bf0
        /*048c*/ 	.word	0x00000009
        /*0490*/ 	.word	0x00000000
        /*0494*/ 	.short	0x010a
        /*0496*/ 	.byte	0x3f
	.zero		1


	//   ....[66]....
        /*0498*/ 	.word	0x00009c80
        /*049c*/ 	.word	0x00000006
        /*04a0*/ 	.word	0x00000000
        /*04a4*/ 	.short	0x010a
        /*04a6*/ 	.byte	0x3f
	.zero		1


	//   ....[67]....
        /*04a8*/ 	.word	0x00009d10
        /*04ac*/ 	.word	0x00000009
        /*04b0*/ 	.word	0x00000000
        /*04b4*/ 	.short	0x010a
        /*04b6*/ 	.byte	0x3f
	.zero		1


	//   ....[68]....
        /*04b8*/ 	.word	0x00009da0
        /*04bc*/ 	.word	0x00000006
        /*04c0*/ 	.word	0x00000000
        /*04c4*/ 	.short	0x010a
        /*04c6*/ 	.byte	0x3f
	.zero		1


	//   ....[69]....
        /*04c8*/ 	.word	0x00009e30
        /*04cc*/ 	.word	0x00000009
        /*04d0*/ 	.word	0x00000000
        /*04d4*/ 	.short	0x010a
        /*04d6*/ 	.byte	0x3f
	.zero		1


	//   ....[70]....
        /*04d8*/ 	.word	0x00009ec0
        /*04dc*/ 	.word	0x00000006
        /*04e0*/ 	.word	0x00000000
        /*04e4*/ 	.short	0x010a
        /*04e6*/ 	.byte	0x3f
	.zero		1


	//   ....[71]....
        /*04e8*/ 	.word	0x00009f50
        /*04ec*/ 	.word	0x00000009
        /*04f0*/ 	.word	0x00000000
        /*04f4*/ 	.short	0x010a
        /*04f6*/ 	.byte	0x3f
	.zero		1


	//   ....[72]....
        /*04f8*/ 	.word	0x00009fe0
        /*04fc*/ 	.word	0x00000006
        /*0500*/ 	.word	0x00000000
        /*0504*/ 	.short	0x010a
        /*0506*/ 	.byte	0x3f
	.zero		1


	//   ....[73]....
        /*0508*/ 	.word	0x0000a070
        /*050c*/ 	.word	0x00000009
        /*0510*/ 	.word	0x00000000
        /*0514*/ 	.short	0x010a
        /*0516*/ 	.byte	0x3f
	.zero		1


	//   ....[74]....
        /*0518*/ 	.word	0x0000a100
        /*051c*/ 	.word	0x00000006
        /*0520*/ 	.word	0x00000000
        /*0524*/ 	.short	0x010a
        /*0526*/ 	.byte	0x3f
	.zero		1


	//   ....[75]....
        /*0528*/ 	.word	0x0000a190
        /*052c*/ 	.word	0x00000003
        /*0530*/ 	.word	0x00000000
        /*0534*/ 	.short	0x010a
        /*0536*/ 	.byte	0x3f
	.zero		1


	//   ....[76]....
        /*0538*/ 	.word	0x0000a200
        /*053c*/ 	.word	0x0000000d
        /*0540*/ 	.word	0x00000000
        /*0544*/ 	.short	0x010a
        /*0546*/ 	.byte	0x3f
	.zero		1


	//   ....[77]....
        /*0548*/ 	.word	0x0000a260
        /*054c*/ 	.word	0x0000000f
        /*0550*/ 	.word	0x00000000
        /*0554*/ 	.short	0x010a
        /*0556*/ 	.byte	0x3f
	.zero		1


	//   ....[78]....
        /*0558*/ 	.word	0x0000a330
        /*055c*/ 	.word	0x00000015
        /*0560*/ 	.word	0x000000b0
        /*0564*/ 	.short	0x010a
        /*0566*/ 	.byte	0x3f
	.zero		1


	//   ....[79]....
        /*0568*/ 	.word	0x0000a400
        /*056c*/ 	.word	0x00000006
        /*0570*/ 	.word	0x00000000
        /*0574*/ 	.short	0x010a
        /*0576*/ 	.byte	0x3f
	.zero		1


	//   ....[80]....
        /*0578*/ 	.word	0x0000a450
        /*057c*/ 	.word	0x00000007
        /*0580*/ 	.word	0x00000000
        /*0584*/ 	.short	0x010a
        /*0586*/ 	.byte	0x3f
	.zero		1


	//   ....[81]....
        /*0588*/ 	.word	0x0000a4a0
        /*058c*/ 	.word	0x00000006
        /*0590*/ 	.word	0x00000000
        /*0594*/ 	.short	0x010a
        /*0596*/ 	.byte	0x3f
	.zero		1


	//   ....[82]....
        /*0598*/ 	.word	0x0000a4f0
        /*059c*/ 	.word	0x00000009
        /*05a0*/ 	.word	0x00000000
        /*05a4*/ 	.short	0x010a
        /*05a6*/ 	.byte	0x3f
	.zero		1


	//   ....[83]....
        /*05a8*/ 	.word	0x0000a540
        /*05ac*/ 	.word	0x00000006
        /*05b0*/ 	.word	0x00000000
        /*05b4*/ 	.short	0x010a
        /*05b6*/ 	.byte	0x3f
	.zero		1


	//   ....[84]....
        /*05b8*/ 	.word	0x0000a590
        /*05bc*/ 	.word	0x00000009
        /*05c0*/ 	.word	0x00000000
        /*05c4*/ 	.short	0x010a
        /*05c6*/ 	.byte	0x3f
	.zero		1


	//   ....[85]....
        /*05c8*/ 	.word	0x0000a5e0
        /*05cc*/ 	.word	0x00000006
        /*05d0*/ 	.word	0x00000000
        /*05d4*/ 	.short	0x010a
        /*05d6*/ 	.byte	0x3f
	.zero		1


	//   ....[86]....
        /*05d8*/ 	.word	0x0000a630
        /*05dc*/ 	.word	0x00000009
        /*05e0*/ 	.word	0x00000000
        /*05e4*/ 	.short	0x010a
        /*05e6*/ 	.byte	0x3f
	.zero		1


	//   ....[87]....
        /*05e8*/ 	.word	0x0000a680
        /*05ec*/ 	.word	0x00000006
        /*05f0*/ 	.word	0x00000000
        /*05f4*/ 	.short	0x010a
        /*05f6*/ 	.byte	0x3f
	.zero		1


	//   ....[88]....
        /*05f8*/ 	.word	0x0000a6d0
        /*05fc*/ 	.word	0x00000009
        /*0600*/ 	.word	0x00000000
        /*0604*/ 	.short	0x010a
        /*0606*/ 	.byte	0x3f
	.zero		1


	//   ....[89]....
        /*0608*/ 	.word	0x0000a720
        /*060c*/ 	.word	0x00000006
        /*0610*/ 	.word	0x00000000
        /*0614*/ 	.short	0x010a
        /*0616*/ 	.byte	0x3f
	.zero		1


	//   ....[90]....
        /*0618*/ 	.word	0x0000a770
        /*061c*/ 	.word	0x00000009
        /*0620*/ 	.word	0x00000000
        /*0624*/ 	.short	0x010a
        /*0626*/ 	.byte	0x3f
	.zero		1


	//   ....[91]....
        /*0628*/ 	.word	0x0000a7c0
        /*062c*/ 	.word	0x00000006
        /*0630*/ 	.word	0x00000000
        /*0634*/ 	.short	0x010a
        /*0636*/ 	.byte	0x3f
	.zero		1


	//   ....[92]....
        /*0638*/ 	.word	0x0000a810
        /*063c*/ 	.word	0x00000009
        /*0640*/ 	.word	0x00000000
        /*0644*/ 	.short	0x010a
        /*0646*/ 	.byte	0x3f
	.zero		1


	//   ....[93]....
        /*0648*/ 	.word	0x0000a860
        /*064c*/ 	.word	0x00000006
        /*0650*/ 	.word	0x00000000
        /*0654*/ 	.short	0x010a
        /*0656*/ 	.byte	0x3f
	.zero		1


	//   ....[94]....
        /*0658*/ 	.word	0x0000a8b0
        /*065c*/ 	.word	0x00000009
        /*0660*/ 	.word	0x00000000
        /*0664*/ 	.short	0x010a
        /*0666*/ 	.byte	0x3f
	.zero		1


	//   ....[95]....
        /*0668*/ 	.word	0x0000a900
        /*066c*/ 	.word	0x00000006
        /*0670*/ 	.word	0x00000000
        /*0674*/ 	.short	0x010a
        /*0676*/ 	.byte	0x3f
	.zero		1


	//   ....[96]....
        /*0678*/ 	.word	0x0000a950
        /*067c*/ 	.word	0x00000009
        /*0680*/ 	.word	0x00000000
        /*0684*/ 	.short	0x010a
        /*0686*/ 	.byte	0x3f
	.zero		1


	//   ....[97]....
        /*0688*/ 	.word	0x0000a9a0
        /*068c*/ 	.word	0x00000006
        /*0690*/ 	.word	0x00000000
        /*0694*/ 	.short	0x010a
        /*0696*/ 	.byte	0x3f
	.zero		1


	//   ....[98]....
        /*0698*/ 	.word	0x0000a9f0
        /*069c*/ 	.word	0x00000009
        /*06a0*/ 	.word	0x00000000
        /*06a4*/ 	.short	0x010a
        /*06a6*/ 	.byte	0x3f
	.zero		1


	//   ....[99]....
        /*06a8*/ 	.word	0x0000aa40
        /*06ac*/ 	.word	0x00000006
        /*06b0*/ 	.word	0x00000000
        /*06b4*/ 	.short	0x010a
        /*06b6*/ 	.byte	0x3f
	.zero		1


	//----- nvinfo : EIATTR_NUM_MBARRIERS
	.align		4
.L_28:
        /*06b8*/ 	.byte	0x03, 0x38
        /*06ba*/ 	.short	0x002e


	//----- nvinfo : EIATTR_EXIT_INSTR_OFFSETS
	.align		4
        /*06bc*/ 	.byte	0x04, 0x1c
        /*06be*/ 	.short	(.L_30 - .L_29)


	//   ....[0]....
.L_29:
        /*06c0*/ 	.word	0x00000be0


	//   ....[1]....
        /*06c4*/ 	.word	0x000013d0


	//   ....[2]....
        /*06c8*/ 	.word	0x00008230


	//   ....[3]....
        /*06cc*/ 	.word	0x00008790


	//   ....[4]....
        /*06d0*/ 	.word	0x0000a1e0


	//----- nvinfo : EIATTR_MAX_THREADS
	.align		4
.L_30:
        /*06d4*/ 	.byte	0x04, 0x05
        /*06d6*/ 	.short	(.L_32 - .L_31)
.L_31:
        /*06d8*/ 	.word	0x00000180
        /*06dc*/ 	.word	0x00000001
        /*06e0*/ 	.word	0x00000001


	//----- nvinfo : EIATTR_CRS_STACK_SIZE
	.align		4
.L_32:
        /*06e4*/ 	.byte	0x04, 0x1e
        /*06e6*/ 	.short	(.L_34 - .L_33)
.L_33:
        /*06e8*/ 	.word	0x00000000


	//----- nvinfo : EIATTR_CBANK_PARAM_SIZE
	.align		4
.L_34:
        /*06ec*/ 	.byte	0x03, 0x19
        /*06ee*/ 	.short	0x0470


	//----- nvinfo : EIATTR_PARAM_CBANK
	.align		4
        /*06f0*/ 	.byte	0x04, 0x0a
        /*06f2*/ 	.short	(.L_36 - .L_35)
	.align		4
.L_35:
        /*06f4*/ 	.word	index@(.nv.constant0._ZN7cutlass13device_kernelINS_4gemm6kernel13GemmUniversalIN4cute5tupleIJiiiiEEENS1_10collective13CollectiveMmaINS1_37MainloopSm90TmaGmmaWarpSpecializedFP8ILi22ENS5_IJNS4_1CILi4EEENSA_ILi1EEESC_EEENS1_35KernelTmaWarpSpecializedCooperativeEEENS5_IJNSA_ILi256EEENSA_ILi64EEENSA_ILi32EEEEEENS_12float_e5m2_tENS5_IJlSC_lEEESK_SL_NS4_8TiledMMAINS4_8MMA_AtomIJNS4_4SM904GMMA30MMA_64x64x32_F32E5M2E5M2_SS_TNILNSP_7ScaleInE1ELSR_1EEEEEENS4_6LayoutINS5_IJNSA_ILi2EEESC_SC_EEENS5_IJSC_NSA_ILi0EEESX_EEEEENS5_IJNS4_10UnderscoreES10_S10_EEEEENS4_13SM90_TMA_LOADENS4_14ComposedLayoutINS4_7SwizzleILi1ELi4ELi3EEENS4_18smem_ptr_flag_bitsILi8EEENSU_INS5_IJNSA_ILi8EEESI_EEENS5_IJSI_SC_EEEEEEEvNS4_8identityENS4_23SM90_TMA_LOAD_MULTICASTES1D_vS1E_EENS_8epilogue10collective6detail29Sm90TmaWarpSpecializedAdapterINS1I_15DefaultEpilogueISK_SL_SL_NS1H_6thread17LinearCombinationISK_Li1EffLNS1M_9ScaleType4KindE0ELNS_15FloatRoundStyleE2ESK_EENS1_15EpilogueDefaultEEEEEvvEEEEvNT_6ParamsE)
        /*06f8*/ 	.short	0x0210
        /*06fa*/ 	.short	0x0470


	//----- nvinfo : EIATTR_SW_WAR
	.align		4
.L_36:
        /*06fc*/ 	.byte	0x04, 0x36
        /*06fe*/ 	.short	(.L_38 - .L_37)
.L_37:
        /*0700*/ 	.word	0x00000008
.L_38:


//--------------------- .nv.callgraph             --------------------------
	.section	.nv.callgraph,"",@"SHT_CUDA_CALLGRAPH"
	.align	4
	.sectionentsize	8
	.align		4
        /*0000*/ 	.word	0x00000000
	.align		4
        /*0004*/ 	.word	0xffffffff
	.align		4
        /*0008*/ 	.word	0x00000000
	.align		4
        /*000c*/ 	.word	0xfffffffe
	.align		4
        /*0010*/ 	.word	0x00000000
	.align		4
        /*0014*/ 	.word	0xfffffffd
	.align		4
        /*0018*/ 	.word	0x00000000
	.align		4
        /*001c*/ 	.word	0xfffffffc


//--------------------- .nv.constant4             --------------------------
	.section	.nv.constant4,"a",@progbits
	.align	8
	.align		8
.nv.constant4:
        /*0000*/ 	.dword	_ZN40_INTERNAL_a27e58c2_4_k_cu_26b8de40_286234cuda3std3__45__cpo5beginE
	.align		8
        /*0008*/ 	.dword	_ZN40_INTERNAL_a27e58c2_4_k_cu_26b8de40_286234cuda3std3__45__cpo3endE
	.align		8
        /*0010*/ 	.dword	_ZN40_INTERNAL_a27e58c2_4_k_cu_26b8de40_286234cuda3std3__45__cpo6cbeginE
	.align		8
        /*0018*/ 	.dword	_ZN40_INTERNAL_a27e58c2_4_k_cu_26b8de40_286234cuda3std3__45__cpo4cendE
	.align		8
        /*0020*/ 	.dword	_ZN40_INTERNAL_a27e58c2_4_k_cu_26b8de40_286234cuda3std3__442_GLOBAL__N__a27e58c2_4_k_cu_26b8de40_286236ignoreE
	.align		8
        /*0028*/ 	.dword	_ZN40_INTERNAL_a27e58c2_4_k_cu_26b8de40_286234cuda3std3__419piecewise_constructE
	.align		8
        /*0030*/ 	.dword	_ZN40_INTERNAL_a27e58c2_4_k_cu_26b8de40_286234cuda3std3__48in_placeE
	.align		8
        /*0038*/ 	.dword	_ZN40_INTERNAL_a27e58c2_4_k_cu_26b8de40_286234cuda3std6ranges3__45__cpo4swapE
	.align		8
        /*0040*/ 	.dword	_ZN40_INTERNAL_a27e58c2_4_k_cu_26b8de40_286234cuda3std6ranges3__45__cpo9iter_moveE
	.align		8
        /*0048*/ 	.dword	_ZN40_INTERNAL_a27e58c2_4_k_cu_26b8de40_286234cute7productE
	.align		8
        /*0050*/ 	.dword	_ZN40_INTERNAL_a27e58c2_4_k_cu_26b8de40_286234cute1_E


//--------------------- .text._ZN7cutlass13device_kernelINS_4gemm6kernel13GemmUniversalIN4cute5tupleIJiiiiEEENS1_10collective13CollectiveMmaINS1_37MainloopSm90TmaGmmaWarpSpecializedFP8ILi22ENS5_IJNS4_1CILi4EEENSA_ILi1EEESC_EEENS1_35KernelTmaWarpSpecializedCooperativeEEENS5_IJNSA_ILi256EEENSA_ILi64EEENSA_ILi32EEEEEENS_12float_e5m2_tENS5_IJlSC_lEEESK_SL_NS4_8TiledMMAINS4_8MMA_AtomIJNS4_4SM904GMMA30MMA_64x64x32_F32E5M2E5M2_SS_TNILNSP_7ScaleInE1ELSR_1EEEEEENS4_6LayoutINS5_IJNSA_ILi2EEESC_SC_EEENS5_IJSC_NSA_ILi0EEESX_EEEEENS5_IJNS4_10UnderscoreES10_S10_EEEEENS4_13SM90_TMA_LOADENS4_14ComposedLayoutINS4_7SwizzleILi1ELi4ELi3EEENS4_18smem_ptr_flag_bitsILi8EEENSU_INS5_IJNSA_ILi8EEESI_EEENS5_IJSI_SC_EEEEEEEvNS4_8identityENS4_23SM90_TMA_LOAD_MULTICASTES1D_vS1E_EENS_8epilogue10collective6detail29Sm90TmaWarpSpecializedAdapterINS1I_15DefaultEpilogueISK_SL_SL_NS1H_6thread17LinearCombinationISK_Li1EffLNS1M_9ScaleType4KindE0ELNS_15FloatRoundStyleE2ESK_EENS1_15EpilogueDefaultEEEEEvvEEEEvNT_6ParamsE --------------------------
	.section	.text._ZN7cutlass13device_kernelINS_4gemm6kernel13GemmUniversalIN4cute5tupleIJiiiiEEENS1_10collective13CollectiveMmaINS1_37MainloopSm90TmaGmmaWarpSpecializedFP8ILi22ENS5_IJNS4_1CILi4EEENSA_ILi1EEESC_EEENS1_35KernelTmaWarpSpecializedCooperativeEEENS5_IJNSA_ILi256EEENSA_ILi64EEENSA_ILi32EEEEEENS_12float_e5m2_tENS5_IJlSC_lEEESK_SL_NS4_8TiledMMAINS4_8MMA_AtomIJNS4_4SM904GMMA30MMA_64x64x32_F32E5M2E5M2_SS_TNILNSP_7ScaleInE1ELSR_1EEEEEENS4_6LayoutINS5_IJNSA_ILi2EEESC_SC_EEENS5_IJSC_NSA_ILi0EEESX_EEEEENS5_IJNS4_10UnderscoreES10_S10_EEEEENS4_13SM90_TMA_LOADENS4_14ComposedLayoutINS4_7SwizzleILi1ELi4ELi3EEENS4_18smem_ptr_flag_bitsILi8EEENSU_INS5_IJNSA_ILi8EEESI_EEENS5_IJSI_SC_EEEEEEEvNS4_8identityENS4_23SM90_TMA_LOAD_MULTICASTES1D_vS1E_EENS_8epilogue10collective6detail29Sm90TmaWarpSpecializedAdapterINS1I_15DefaultEpilogueISK_SL_SL_NS1H_6thread17LinearCombinationISK_Li1EffLNS1M_9ScaleType4KindE0ELNS_15FloatRoundStyleE2ESK_EENS1_15EpilogueDefaultEEEEEvvEEEEvNT_6ParamsE,"ax",@progbits
	.align	128
.text._ZN7cutlass13device_kernelINS_4gemm6kernel13GemmUniversalIN4cute5tupleIJiiiiEEENS1_10collective13CollectiveMmaINS1_37MainloopSm90TmaGmmaWarpSpecializedFP8ILi22ENS5_IJNS4_1CILi4EEENSA_ILi1EEESC_EEENS1_35KernelTmaWarpSpecializedCooperativeEEENS5_IJNSA_ILi256EEENSA_ILi64EEENSA_ILi32EEEEEENS_12float_e5m2_tENS5_IJlSC_lEEESK_SL_NS4_8TiledMMAINS4_8MMA_AtomIJNS4_4SM904GMMA30MMA_64x64x32_F32E5M2E5M2_SS_TNILNSP_7ScaleInE1ELSR_1EEEEEENS4_6LayoutINS5_IJNSA_ILi2EEESC_SC_EEENS5_IJSC_NSA_ILi0EEESX_EEEEENS5_IJNS4_10UnderscoreES10_S10_EEEEENS4_13SM90_TMA_LOADENS4_14ComposedLayoutINS4_7SwizzleILi1ELi4ELi3EEENS4_18smem_ptr_flag_bitsILi8EEENSU_INS5_IJNSA_ILi8EEESI_EEENS5_IJSI_SC_EEEEEEEvNS4_8identityENS4_23SM90_TMA_LOAD_MULTICASTES1D_vS1E_EENS_8epilogue10collective6detail29Sm90TmaWarpSpecializedAdapterINS1I_15DefaultEpilogueISK_SL_SL_NS1H_6thread17LinearCombinationISK_Li1EffLNS1M_9ScaleType4KindE0ELNS_15FloatRoundStyleE2ESK_EENS1_15EpilogueDefaultEEEEEvvEEEEvNT_6ParamsE:
        .type           _ZN7cutlass13device_kernelINS_4gemm6kernel13GemmUniversalIN4cute5tupleIJiiiiEEENS1_10collective13CollectiveMmaINS1_37MainloopSm90TmaGmmaWarpSpecializedFP8ILi22ENS5_IJNS4_1CILi4EEENSA_ILi1EEESC_EEENS1_35KernelTmaWarpSpecializedCooperativeEEENS5_IJNSA_ILi256EEENSA_ILi64EEENSA_ILi32EEEEEENS_12float_e5m2_tENS5_IJlSC_lEEESK_SL_NS4_8TiledMMAINS4_8MMA_AtomIJNS4_4SM904GMMA30MMA_64x64x32_F32E5M2E5M2_SS_TNILNSP_7ScaleInE1ELSR_1EEEEEENS4_6LayoutINS5_IJNSA_ILi2EEESC_SC_EEENS5_IJSC_NSA_ILi0EEESX_EEEEENS5_IJNS4_10UnderscoreES10_S10_EEEEENS4_13SM90_TMA_LOADENS4_14ComposedLayoutINS4_7SwizzleILi1ELi4ELi3EEENS4_18smem_ptr_flag_bitsILi8EEENSU_INS5_IJNSA_ILi8EEESI_EEENS5_IJSI_SC_EEEEEEEvNS4_8identityENS4_23SM90_TMA_LOAD_MULTICASTES1D_vS1E_EENS_8epilogue10collective6detail29Sm90TmaWarpSpecializedAdapterINS1I_15DefaultEpilogueISK_SL_SL_NS1H_6thread17LinearCombinationISK_Li1EffLNS1M_9ScaleType4KindE0ELNS_15FloatRoundStyleE2ESK_EENS1_15EpilogueDefaultEEEEEvvEEEEvNT_6ParamsE,@function
        .size           _ZN7cutlass13device_kernelINS_4gemm6kernel13GemmUniversalIN4cute5tupleIJiiiiEEENS1_10collective13CollectiveMmaINS1_37MainloopSm90TmaGmmaWarpSpecializedFP8ILi22ENS5_IJNS4_1CILi4EEENSA_ILi1EEESC_EEENS1_35KernelTmaWarpSpecializedCooperativeEEENS5_IJNSA_ILi256EEENSA_ILi64EEENSA_ILi32EEEEEENS_12float_e5m2_tENS5_IJlSC_lEEESK_SL_NS4_8TiledMMAINS4_8MMA_AtomIJNS4_4SM904GMMA30MMA_64x64x32_F32E5M2E5M2_SS_TNILNSP_7ScaleInE1ELSR_1EEEEEENS4_6LayoutINS5_IJNSA_ILi2EEESC_SC_EEENS5_IJSC_NSA_ILi0EEESX_EEEEENS5_IJNS4_10UnderscoreES10_S10_EEEEENS4_13SM90_TMA_LOADENS4_14ComposedLayoutINS4_7SwizzleILi1ELi4ELi3EEENS4_18smem_ptr_flag_bitsILi8EEENSU_INS5_IJNSA_ILi8EEESI_EEENS5_IJSI_SC_EEEEEEEvNS4_8identityENS4_23SM90_TMA_LOAD_MULTICASTES1D_vS1E_EENS_8epilogue10collective6detail29Sm90TmaWarpSpecializedAdapterINS1I_15DefaultEpilogueISK_SL_SL_NS1H_6thread17LinearCombinationISK_Li1EffLNS1M_9ScaleType4KindE0ELNS_15FloatRoundStyleE2ESK_EENS1_15EpilogueDefaultEEEEEvvEEEEvNT_6ParamsE,(.L_x_243 - _ZN7cutlass13device_kernelINS_4gemm6kernel13GemmUniversalIN4cute5tupleIJiiiiEEENS1_10collective13CollectiveMmaINS1_37MainloopSm90TmaGmmaWarpSpecializedFP8ILi22ENS5_IJNS4_1CILi4EEENSA_ILi1EEESC_EEENS1_35KernelTmaWarpSpecializedCooperativeEEENS5_IJNSA_ILi256EEENSA_ILi64EEENSA_ILi32EEEEEENS_12float_e5m2_tENS5_IJlSC_lEEESK_SL_NS4_8TiledMMAINS4_8MMA_AtomIJNS4_4SM904GMMA30MMA_64x64x32_F32E5M2E5M2_SS_TNILNSP_7ScaleInE1ELSR_1EEEEEENS4_6LayoutINS5_IJNSA_ILi2EEESC_SC_EEENS5_IJSC_NSA_ILi0EEESX_EEEEENS5_IJNS4_10UnderscoreES10_S10_EEEEENS4_13SM90_TMA_LOADENS4_14ComposedLayoutINS4_7SwizzleILi1ELi4ELi3EEENS4_18smem_ptr_flag_bitsILi8EEENSU_INS5_IJNSA_ILi8EEESI_EEENS5_IJSI_SC_EEEEEEEvNS4_8identityENS4_23SM90_TMA_LOAD_MULTICASTES1D_vS1E_EENS_8epilogue10collective6detail29Sm90TmaWarpSpecializedAdapterINS1I_15DefaultEpilogueISK_SL_SL_NS1H_6thread17LinearCombinationISK_Li1EffLNS1M_9ScaleType4KindE0ELNS_15FloatRoundStyleE2ESK_EENS1_15EpilogueDefaultEEEEEvvEEEEvNT_6ParamsE)
        .other          _ZN7cutlass13device_kernelINS_4gemm6kernel13GemmUniversalIN4cute5tupleIJiiiiEEENS1_10collective13CollectiveMmaINS1_37MainloopSm90TmaGmmaWarpSpecializedFP8ILi22ENS5_IJNS4_1CILi4EEENSA_ILi1EEESC_EEENS1_35KernelTmaWarpSpecializedCooperativeEEENS5_IJNSA_ILi256EEENSA_ILi64EEENSA_ILi32EEEEEENS_12float_e5m2_tENS5_IJlSC_lEEESK_SL_NS4_8TiledMMAINS4_8MMA_AtomIJNS4_4SM904GMMA30MMA_64x64x32_F32E5M2E5M2_SS_TNILNSP_7ScaleInE1ELSR_1EEEEEENS4_6LayoutINS5_IJNSA_ILi2EEESC_SC_EEENS5_IJSC_NSA_ILi0EEESX_EEEEENS5_IJNS4_10UnderscoreES10_S10_EEEEENS4_13SM90_TMA_LOADENS4_14ComposedLayoutINS4_7SwizzleILi1ELi4ELi3EEENS4_18smem_ptr_flag_bitsILi8EEENSU_INS5_IJNSA_ILi8EEESI_EEENS5_IJSI_SC_EEEEEEEvNS4_8identityENS4_23SM90_TMA_LOAD_MULTICASTES1D_vS1E_EENS_8epilogue10collective6detail29Sm90TmaWarpSpecializedAdapterINS1I_15DefaultEpilogueISK_SL_SL_NS1H_6thread17LinearCombinationISK_Li1EffLNS1M_9ScaleType4KindE0ELNS_15FloatRoundStyleE2ESK_EENS1_15EpilogueDefaultEEEEEvvEEEEvNT_6ParamsE,@"STO_CUDA_ENTRY STV_DEFAULT"
_ZN7cutlass13device_kernelINS_4gemm6kernel13GemmUniversalIN4cute5tupleIJiiiiEEENS1_10collective13CollectiveMmaINS1_37MainloopSm90TmaGmmaWarpSpecializedFP8ILi22ENS5_IJNS4_1CILi4EEENSA_ILi1EEESC_EEENS1_35KernelTmaWarpSpecializedCooperativeEEENS5_IJNSA_ILi256EEENSA_ILi64EEENSA_ILi32EEEEEENS_12float_e5m2_tENS5_IJlSC_lEEESK_SL_NS4_8TiledMMAINS4_8MMA_AtomIJNS4_4SM904GMMA30MMA_64x64x32_F32E5M2E5M2_SS_TNILNSP_7ScaleInE1ELSR_1EEEEEENS4_6LayoutINS5_IJNSA_ILi2EEESC_SC_EEENS5_IJSC_NSA_ILi0EEESX_EEEEENS5_IJNS4_10UnderscoreES10_S10_EEEEENS4_13SM90_TMA_LOADENS4_14ComposedLayoutINS4_7SwizzleILi1ELi4ELi3EEENS4_18smem_ptr_flag_bitsILi8EEENSU_INS5_IJNSA_ILi8EEESI_EEENS5_IJSI_SC_EEEEEEEvNS4_8identityENS4_23SM90_TMA_LOAD_MULTICASTES1D_vS1E_EENS_8epilogue10collective6detail29Sm90TmaWarpSpecializedAdapterINS1I_15DefaultEpilogueISK_SL_SL_NS1H_6thread17LinearCombinationISK_Li1EffLNS1M_9ScaleType4KindE0ELNS_15FloatRoundStyleE2ESK_EENS1_15EpilogueDefaultEEEEEvvEEEEvNT_6ParamsE:
[----:B------:R-:W-:Y:S01]  /*0000*/  LDC R1, c[0x0][0x28] ;  /* 0x00000a00ff017b82 */ /* 0x000fe20000000800 */
[----:B------:R-:W0:Y:S01]  /*0010*/  S2R R0, SR_TID.X ;  /* 0x0000000000007919 */ /* 0x000e220000002100 */
[----:B------:R-:W-:Y:S01]  /*0020*/  ELECT P0, URZ, PT ;  /* 0x00000000003f782f */ /* 0x000fe20003800000 */
[----:B------:R-:W-:Y:S01]  /*0030*/  BSSY B0, `(.L_x_0) ;  /* 0x000000f000007945 */ /* 0x000fe20003800000 */
[--C-:B0-----:R-:W-:Y:S02]  /*0040*/  SHF.R.U32.HI R2, RZ, 0x5, R0.reuse ;  /* 0x00000005ff027819 */ /* 0x101fe40000011600 */
[----:B------:R-:W-:-:S03]  /*0050*/  SHF.R.U32.HI R3, RZ, 0x7, R0 ;  /* 0x00000007ff037819 */ /* 0x000fc60000011600 */
[----:B------:R-:W0:Y:S04]  /*0060*/  SHFL.IDX PT, R7, R2, RZ, 0x1f ;  /* 0x00001fff02077589 */ /* 0x000e2800000e0000 */
[----:B------:R-:W1:Y:S01]  /*0070*/  SHFL.IDX PT, R3, R3, RZ, 0x1f ;  /* 0x00001fff03037589 */ /* 0x000e6200000e0000 */
[----:B0-----:R-:W-:-:S13]  /*0080*/  ISETP.NE.OR P0, PT, R7, RZ, !P0 ;  /* 0x000000ff0700720c */ /* 0x001fda0004705670 */
[----:B-1----:R-:W-:Y:S05]  /*0090*/  @P0 BRA `(.L_x_1) ;  /* 0x0000000000200947 */ /* 0x002fea0003800000 */
[----:B------:R-:W-:Y:S02]  /*00a0*/  ULDC.64 UR4, c[0x0][0x198] ;  /* 0x0000660000047ab9 */ /* 0x000fe40000000a00 */
[----:B------:R-:W-:Y:S02]  /*00b0*/  UIADD3 UR6, UP0, UR4, 0xf0, URZ ;  /* 0x000000f004067890 */ /* 0x000fe4000ff1e03f */
[----:B------:R-:W-:Y:S02]  /*00c0*/  UIADD3 UR4, UP1, UR4, 0x1f0, URZ ;  /* 0x000001f004047890 */ /* 0x000fe4000ff3e03f */
[----:B------:R-:W-:Y:S02]  /*00d0*/  UIADD3.X UR7, URZ, UR5, URZ, UP0, !UPT ;  /* 0x000000053f077290 */ /* 0x000fe400087fe43f */
[----:B------:R-:W-:-:S07]  /*00e0*/  UIADD3.X UR5, URZ, UR5, URZ, UP1, !UPT ;  /* 0x000000053f057290 */ /* 0x000fce0008ffe43f */
[----:B------:R0:W-:Y:S02]  /*00f0*/  UTMACCTL.PF [UR6] ;  /* 0x00000000060079b9 */ /* 0x0001e40008040000 */
[----:B------:R0:W-:Y:S02]  /*0100*/  UTMACCTL.PF [UR4] ;  /* 0x00000000040079b9 */ /* 0x0001e40008040000 */
[----:B0-----:R-:W-:Y:S01]  /*0110*/  NOP ;  /* 0x0000000000007918 */ /* 0x001fe20000000000 */
.L_x_1:
[----:B------:R-:W-:Y:S05]  /*0120*/  BSYNC B0 ;  /* 0x0000000000007941 */ /* 0x000fea0003800000 */
.L_x_0:
[----:B------:R-:W0:Y:S02]  /*0130*/  SHFL.IDX PT, R4, R2, RZ, 0x1f ;  /* 0x00001fff02047589 */ /* 0x000e2400000e0000 */
[----:B0-----:R-:W-:-:S13]  /*0140*/  ISETP.NE.AND P0, PT, R4, RZ, PT ;  /* 0x000000ff0400720c */ /* 0x001fda0003f05270 */
[----:B------:R-:W-:Y:S05]  /*0150*/  @P0 BRA `(.L_x_2) ;  /* 0x0000000000f40947 */ /* 0x000fea0003800000 */
[----:B------:R-:W-:Y:S01]  /*0160*/  ELECT P0, URZ, PT ;  /* 0x00000000003f782f */ /* 0x000fe20003800000 */
[----:B------:R-:W-:-:S12]  /*0170*/  BSSY B0, `(.L_x_2) ;  /* 0x000003b000007945 */ /* 0x000fd80003800000 */
[----:B------:R-:W-:Y:S05]  /*0180*/  @!P0 BRA `(.L_x_3) ;  /* 0x0000000000e48947 */ /* 0x000fea0003800000 */
[----:B------:R-:W0:Y:S01]  /*0190*/  S2UR UR8, SR_CgaCtaId ;  /* 0x00000000000879c3 */ /* 0x000e220000008800 */
[----:B------:R-:W-:Y:S01]  /*01a0*/  UMOV UR4, 0x400 ;  /* 0x0000040000047882 */ /* 0x000fe20000000000 */
[----:B------:R-:W-:Y:S01]  /*01b0*/  UMOV UR5, 0x1 ;  /* 0x0000000100057882 */ /* 0x000fe20000000000 */
[----:B------:R-:W-:Y:S02]  /*01c0*/  UMOV UR6, 0x8 ;  /* 0x0000000800067882 */ /* 0x000fe40000000000 */
[----:B------:R-:W-:-:S04]  /*01d0*/  UIADD3 UR6, -UR6, 0x100000, URZ ;  /* 0x0010000006067890 */ /* 0x000fc8000fffe13f */
[----:B------:R-:W-:Y:S02]  /*01e0*/  USHF.L.U32 UR7, UR6, 0xb, URZ ;  /* 0x0000000b06077899 */ /* 0x000fe4000800063f */
[----:B------:R-:W-:Y:S02]  /*01f0*/  USHF.L.U32 UR6, UR6, 0x1, URZ ;  /* 0x0000000106067899 */ /* 0x000fe4000800063f */
[----:B0-----:R-:W-:Y:S02]  /*0200*/  ULEA UR8, UR8, UR4, 0x18 ;  /* 0x0000000408087291 */ /* 0x001fe4000f8ec03f */
[----:B------:R-:W-:-:S04]  /*0210*/  UIADD3 UR4, -UR5, 0x100000, URZ ;  /* 0x0010000005047890 */ /* 0x000fc8000fffe13f */
[----:B------:R-:W-:Y:S02]  /*0220*/  USHF.L.U32 UR5, UR4, 0xb, URZ ;  /* 0x0000000b04057899 */ /* 0x000fe4000800063f */
[----:B------:R-:W-:Y:S01]  /*0230*/  USHF.L.U32 UR4, UR4, 0x1, URZ ;  /* 0x0000000104047899 */ /* 0x000fe2000800063f */
[----:B------:R-:W0:Y:S11]  /*0240*/  FENCE.VIEW.ASYNC.S ;  /* 0x00000000000073c6 */ /* 0x000e360000000000 */
[----:B0-----:R0:W1:Y:S01]  /*0250*/  SYNCS.EXCH.64 URZ, [UR8], UR4 ;  /* 0x00000004083f75b2 */ /* 0x0010620008000100 */
[----:B------:R0:W2:Y:S01]  /*0260*/  SYNCS.EXCH.64 URZ, [UR8+0xb0], UR6 ;  /* 0x0000b006083f75b2 */ /* 0x0000a20008000100 */
[----:B------:R0:W3:Y:S01]  /*0270*/  SYNCS.EXCH.64 URZ, [UR8+0x8], UR4 ;  /* 0x00000804083f75b2 */ /* 0x0000e20008000100 */
[----:B------:R0:W4:Y:S01]  /*0280*/  SYNCS.EXCH.64 URZ, [UR8+0xb8], UR6 ;  /* 0x0000b806083f75b2 */ /* 0x0001220008000100 */
[----:B------:R0:W0:Y:S01]  /*0290*/  SYNCS.EXCH.64 URZ, [UR8+0x10], UR4 ;  /* 0x00001004083f75b2 */ /* 0x0000220008000100 */
        /* <DEDUP_REMOVED lines=39> */
[----:B-1234-:R-:W-:Y:S01]  /*0510*/  NOP ;  /* 0x0000000000007918 */ /* 0x01efe20000000000 */
.L_x_3:
[----:B0-----:R-:W-:Y:S05]  /*0520*/  BSYNC B0 ;  /* 0x0000000000007941 */ /* 0x001fea0003800000 */
.L_x_2:
[----:B------:R-:W-:Y:S01]  /*0530*/  SHF.R.S32.HI R5, RZ, 0x1f, R0 ;  /* 0x0000001fff057819 */ /* 0x000fe20000011400 */
[----:B------:R-:W0:Y:S01]  /*0540*/  SHFL.IDX PT, R2, R2, RZ, 0x1f ;  /* 0x00001fff02027589 */ /* 0x000e2200000e0000 */
[----:B------:R-:W1:Y:S01]  /*0550*/  S2UR UR8, SR_CTAID.X ;  /* 0x00000000000879c3 */ /* 0x000e620000002500 */
[----:B------:R-:W-:Y:S02]  /*0560*/  ELECT P0, URZ, PT ;  /* 0x00000000003f782f */ /* 0x000fe40003800000 */
[----:B------:R-:W-:Y:S01]  /*0570*/  LEA.HI R5, R5, R0, RZ, 0x7 ;  /* 0x0000000005057211 */ /* 0x000fe200078f38ff */
[----:B------:R-:W2:Y:S01]  /*0580*/  S2R R8, SR_CTAID.Y ;  /* 0x0000000000087919 */ /* 0x000ea20000002600 */
[----:B------:R-:W-:Y:S01]  /*0590*/  SHF.R.S32.HI R13, RZ, 0x1f, R4 ;  /* 0x0000001fff0d7819 */ /* 0x000fe20000011404 */
[----:B------:R-:W-:Y:S01]  /*05a0*/  ULDC UR4, c[0x0][0x150] ;  /* 0x0000540000047ab9 */ /* 0x000fe20000000800 */
[----:B------:R-:W-:Y:S01]  /*05b0*/  LOP3.LUT R5, R5, 0xffffff80, RZ, 0xc0, !PT ;  /* 0xffffff8005057812 */ /* 0x000fe200078ec0ff */
[----:B------:R-:W-:Y:S01]  /*05c0*/  VIADD R16, R3, 0xffffffff ;  /* 0xffffffff03107836 */ /* 0x000fe20000000000 */
[----:B------:R-:W-:Y:S01]  /*05d0*/  LEA.HI R13, R13, R4, RZ, 0x2 ;  /* 0x000000040d0d7211 */ /* 0x000fe200078f10ff */
[----:B------:R-:W3:Y:S01]  /*05e0*/  LDC R12, c[0x0][0x144] ;  /* 0x00005100ff0c7b82 */ /* 0x000ee20000000800 */
[----:B------:R-:W-:Y:S01]  /*05f0*/  NOP ;  /* 0x0000000000007918 */ /* 0x000fe20000000000 */
[----:B------:R-:W-:Y:S01]  /*0600*/  IMAD.IADD R5, R0, 0x1, -R5 ;  /* 0x0000000100057824 */ /* 0x000fe200078e0a05 */
[----:B------:R-:W-:Y:S01]  /*0610*/  LOP3.LUT R13, R13, 0x3ffffffc, RZ, 0xc0, !PT ;  /* 0x3ffffffc0d0d7812 */ /* 0x000fe200078ec0ff */
[----:B------:R-:W-:Y:S01]  /*0620*/  NOP ;  /* 0x0000000000007918 */ /* 0x000fe20000000000 */
[----:B------:R-:W-:-:S02]  /*0630*/  ISETP.GE.U32.AND P6, PT, R16, 0x2, PT ;  /* 0x000000021000780c */ /* 0x000fc40003fc6070 */
[----:B------:R-:W-:Y:S01]  /*0640*/  SHF.R.S32.HI R6, RZ, 0x1f, R5 ;  /* 0x0000001fff067819 */ /* 0x000fe20000011405 */
[----:B------:R-:W-:Y:S01]  /*0650*/  IMAD.IADD R4, R4, 0x1, -R13 ;  /* 0x0000000104047824 */ /* 0x000fe200078e0a0d */
[----:B------:R-:W4:Y:S01]  /*0660*/  LDC R14, c[0x0][0x140] ;  /* 0x00005000ff0e7b82 */ /* 0x000f220000000800 */
[----:B------:R-:W-:Y:S02]  /*0670*/  ISETP.NE.AND P4, PT, R3, RZ, PT ;  /* 0x000000ff0300720c */ /* 0x000fe40003f85270 */
[----:B------:R-:W-:Y:S02]  /*0680*/  LEA.HI R6, R6, R5, RZ, 0x3 ;  /* 0x0000000506067211 */ /* 0x000fe400078f18ff */
[----:B0-----:R-:W-:Y:S02]  /*0690*/  ISETP.NE.OR P0, PT, R2, RZ, !P0 ;  /* 0x000000ff0200720c */ /* 0x001fe40004705670 */
[--C-:B------:R-:W-:Y:S02]  /*06a0*/  SHF.R.S32.HI R2, RZ, 0x3, R6.reuse ;  /* 0x00000003ff027819 */ /* 0x100fe40000011406 */
[----:B------:R-:W-:-:S02]  /*06b0*/  SHF.R.S32.HI R11, RZ, 0x1f, R6 ;  /* 0x0000001fff0b7819 */ /* 0x000fc40000011406 */
[----:B-1----:R-:W-:Y:S02]  /*06c0*/  I2FP.F32.U32 R6, UR8 ;  /* 0x0000000800067c45 */ /* 0x002fe40008201000 */
[----:B------:R-:W-:-:S03]  /*06d0*/  LEA.HI R11, R11, R2, RZ, 0x2 ;  /* 0x000000020b0b7211 */ /* 0x000fc600078f10ff */
[----:B------:R-:W-:Y:S01]  /*06e0*/  FMUL R6, R6, UR4 ;  /* 0x0000000406067c20 */ /* 0x000fe20008400000 */
[----:B------:R-:W-:Y:S01]  /*06f0*/  LOP3.LUT R11, R11, 0xfffffffc, RZ, 0xc0, !PT ;  /* 0xfffffffc0b0b7812 */ /* 0x000fe200078ec0ff */
[----:B------:R-:W-:Y:S01]  /*0700*/  VOTEU.ALL UP0, P0 ;  /* 0x00000000003f7886 */ /* 0x000fe20000000000 */
[----:B------:R-:W-:Y:S01]  /*0710*/  ULDC UR4, c[0x0][0x154] ;  /* 0x0000550000047ab9 */ /* 0x000fe20000000800 */
[----:B------:R-:W-:Y:S02]  /*0720*/  VOTEU.ALL UP1, P0 ;  /* 0x00000000003f7886 */ /* 0x000fe40000020000 */
[----:B------:R-:W-:Y:S01]  /*0730*/  IMAD.IADD R11, R2, 0x1, -R11 ;  /* 0x00000001020b7824 */ /* 0x000fe200078e0a0b */
[----:B------:R-:W0:Y:S01]  /*0740*/  F2I.U32.TRUNC.NTZ R6, R6 ;  /* 0x0000000600067305 */ /* 0x000e22000020f000 */
[----:B--2---:R-:W-:Y:S01]  /*0750*/  I2FP.F32.U32 R2, R8 ;  /* 0x0000000800027245 */ /* 0x004fe20000201000 */
[----:B------:R-:W1:Y:S01]  /*0760*/  @!UP0 S2UR UR7, SR_CgaCtaId ;  /* 0x00000000000789c3 */ /* 0x000e620000008800 */
[----:B------:R-:W-:Y:S01]  /*0770*/  IMAD R4, R4, 0x4, R11 ;  /* 0x0000000404047824 */ /* 0x000fe200078e020b */
[----:B------:R-:W-:Y:S01]  /*0780*/  @!UP0 UMOV UR6, 0x400 ;  /* 0x0000040000068882 */ /* 0x000fe20000000000 */
[----:B----4-:R-:W-:Y:S01]  /*0790*/  ISETP.EQ.U32.AND P2, PT, R14, 0x1, PT ;  /* 0x000000010e00780c */ /* 0x010fe20003f42070 */
[----:B------:R-:W-:Y:S01]  /*07a0*/  FMUL R10, R2, UR4 ;  /* 0x00000004020a7c20 */ /* 0x000fe20008400000 */
[----:B------:R-:W-:Y:S01]  /*07b0*/  SHF.R.S32.HI R2, RZ, 0x1f, R7 ;  /* 0x0000001fff027819 */ /* 0x000fe20000011407 */
[----:B------:R-:W-:Y:S01]  /*07c0*/  UMOV UR4, 0x20 ;  /* 0x0000002000047882 */ /* 0x000fe20000000000 */
[----:B------:R-:W-:Y:S01]  /*07d0*/  SHF.R.S32.HI R11, RZ, 0x1f, R4 ;  /* 0x0000001fff0b7819 */ /* 0x000fe20000011404 */
[----:B------:R-:W-:-:S04]  /*07e0*/  @!UP0 UIADD3 UR4, -UR4, 0x100000, URZ ;  /* 0x0010000004048890 */ /* 0x000fc8000fffe13f */
[----:B------:R-:W-:Y:S02]  /*07f0*/  @!UP0 USHF.L.U32 UR5, UR4, 0xb, URZ ;  /* 0x0000000b04058899 */ /* 0x000fe4000800063f */
[----:B------:R-:W-:Y:S01]  /*0800*/  @!UP0 USHF.L.U32 UR4, UR4, 0x1, URZ ;  /* 0x0000000104048899 */ /* 0x000fe2000800063f */
[----:B------:R-:W-:Y:S01]  /*0810*/  LEA.HI R2, R2, R7, RZ, 0x2 ;  /* 0x0000000702027211 */ /* 0x000fe200078f10ff */
[----:B------:R-:W2:Y:S01]  /*0820*/  F2I.U32.TRUNC.NTZ R10, R10 ;  /* 0x0000000a000a7305 */ /* 0x000ea2000020f000 */
[----:B------:R-:W-:Y:S01]  /*0830*/  LEA.HI R11, R11, R4, RZ, 0x2 ;  /* 0x000000040b0b7211 */ /* 0x000fe200078f10ff */
[----:B0-----:R-:W-:Y:S01]  /*0840*/  IMAD.MOV R13, RZ, RZ, -R6 ;  /* 0x000000ffff0d7224 */ /* 0x001fe200078e0a06 */
[----:B------:R-:W-:Y:S02]  /*0850*/  LOP3.LUT R2, R2, 0xfffffffc, RZ, 0xc0, !PT ;  /* 0xfffffffc02027812 */ /* 0x000fe400078ec0ff */
[----:B------:R-:W-:Y:S01]  /*0860*/  LOP3.LUT R11, R11, 0xfffffffc, RZ, 0xc0, !PT ;  /* 0xfffffffc0b0b7812 */ /* 0x000fe200078ec0ff */
[----:B---3--:R-:W-:-:S02]  /*0870*/  IMAD R12, R12, R13, UR8 ;  /* 0x000000080c0c7e24 */ /* 0x008fc4000f8e020d */
[----:B------:R-:W0:Y:S01]  /*0880*/  LDC R13, c[0x0][0x148] ;  /* 0x00005200ff0d7b82 */ /* 0x000e220000000800 */
[----:B------:R-:W-:Y:S02]  /*0890*/  IMAD.IADD R7, R7, 0x1, -R2 ;  /* 0x0000000107077824 */ /* 0x000fe400078e0a02 */
[C---:B------:R-:W-:Y:S01]  /*08a0*/  IMAD.IADD R11, R4.reuse, 0x1, -R11 ;  /* 0x00000001040b7824 */ /* 0x040fe200078e0a0b */
[----:B-1----:R-:W-:Y:S01]  /*08b0*/  @!UP0 ULEA UR6, UR7, UR6, 0x18 ;  /* 0x0000000607068291 */ /* 0x002fe2000f8ec03f */
[----:B--2---:R-:W-:Y:S01]  /*08c0*/  IMAD.MOV R20, RZ, RZ, -R10 ;  /* 0x000000ffff147224 */ /* 0x004fe200078e0a0a */
[----:B------:R-:W-:Y:S01]  /*08d0*/  ISETP.NE.AND P1, PT, R7, 0x3, PT ;  /* 0x000000030700780c */ /* 0x000fe20003f25270 */
[----:B------:R-:W-:Y:S01]  /*08e0*/  VOTEU.ALL UP0, P0 ;  /* 0x00000000003f7886 */ /* 0x000fe20000000000 */
[----:B------:R-:W-:Y:S01]  /*08f0*/  ISETP.NE.AND P3, PT, R11, R12, PT ;  /* 0x0000000c0b00720c */ /* 0x000fe20003f65270 */
[----:B------:R-:W-:Y:S01]  /*0900*/  IMAD.SHL.U32 R11, R4, 0x4, RZ ;  /* 0x00000004040b7824 */ /* 0x000fe200078e00ff */
[----:B------:R-:W-:Y:S01]  /*0910*/  LOP3.LUT P0, RZ, R5, 0x7, RZ, 0xc0, !PT ;  /* 0x0000000705ff7812 */ /* 0x000fe2000780c0ff */
[----:B------:R-:W-:Y:S01]  /*0920*/  IMAD.MOV.U32 R5, RZ, RZ, 0x1 ;  /* 0x00000001ff057424 */ /* 0x000fe200078e00ff */
[----:B------:R-:W-:-:S02]  /*0930*/  ISETP.EQ.OR P1, PT, R7, RZ, !P1 ;  /* 0x000000ff0700720c */ /* 0x000fc40004f22670 */
[----:B------:R-:W-:Y:S02]  /*0940*/  LOP3.LUT R6, R4, 0xc, R11, 0x78, !PT ;  /* 0x0000000c04067812 */ /* 0x000fe400078e780b */
[----:B------:R-:W-:Y:S01]  /*0950*/  ISETP.EQ.AND P1, PT, R3, RZ, P1 ;  /* 0x000000ff0300720c */ /* 0x000fe20000f22270 */
[----:B------:R-:W1:Y:S02]  /*0960*/  FENCE.VIEW.ASYNC.S ;  /* 0x00000000000073c6 */ /* 0x000e640000000000 */
[----:B-1----:R1:W2:Y:S01]  /*0970*/  @!UP0 SYNCS.EXCH.64 URZ, [UR6+0x170], UR4 ;  /* 0x00017004063f85b2 */ /* 0x0022a20008000100 */
[----:B------:R-:W-:Y:S02]  /*0980*/  ISETP.LT.U32.AND P0, PT, R6, 0x4, !P0 ;  /* 0x000000040600780c */ /* 0x000fe40004701070 */
[----:B------:R-:W-:Y:S02]  /*0990*/  SEL R4, RZ, 0x1, !P1 ;  /* 0x00000001ff047807 */ /* 0x000fe40004800000 */
[----:B------:R-:W-:Y:S01]  /*09a0*/  @P3 SHF.R.S32.HI R11, RZ, 0x1f, R6 ;  /* 0x0000001fff0b3819 */ /* 0x000fe20000011406 */
[----:B0-----:R-:W-:Y:S01]  /*09b0*/  IMAD R2, R13, R20, R8 ;  /* 0x000000140d027224 */ /* 0x001fe200078e0208 */
[----:B------:R-:W-:-:S02]  /*09c0*/  SEL R4, R4, 0x2, P6 ;  /* 0x0000000204047807 */ /* 0x000fc40003000000 */
[----:B------:R-:W-:-:S04]  /*09d0*/  @P3 LEA.HI R11, R11, R6, RZ, 0x2 ;  /* 0x000000060b0b3211 */ /* 0x000fc800078f10ff */
[----:B------:R-:W-:Y:S01]  /*09e0*/  @P3 SHF.R.S32.HI R11, RZ, 0x2, R11 ;  /* 0x00000002ff0b3819 */ /* 0x000fe2000001140b */
[----:B------:R1:W0:Y:S03]  /*09f0*/  @!UP1 SYNCS.EXCH.64 URZ, [UR6+0x178], UR4 ;  /* 0x00017804063f95b2 */ /* 0x0002260008000100 */
[----:B------:R-:W-:Y:S01]  /*0a00*/  @P3 ISETP.NE.AND P5, PT, R11, R2, PT ;  /* 0x000000020b00320c */ /* 0x000fe20003fa5270 */
[----:B------:R-:W-:Y:S01]  /*0a10*/  NOP ;  /* 0x0000000000007918 */ /* 0x000fe20000000000 */
[----:B------:R-:W-:Y:S02]  /*0a20*/  SEL R2, RZ, 0x1, !P0 ;  /* 0x00000001ff027807 */ /* 0x000fe40004000000 */
[----:B------:R-:W-:-:S04]  /*0a30*/  @P3 SEL R5, RZ, 0x1, P5 ;  /* 0x00000001ff053807 */ /* 0x000fc80002800000 */
[----:B------:R-:W-:Y:S01]  /*0a40*/  LOP3.LUT R5, R5, R2, RZ, 0xc0, !PT ;  /* 0x0000000205057212 */ /* 0x000fe200078ec0ff */
[----:B-12---:R-:W-:Y:S06]  /*0a50*/  @!P2 BRA `(.L_x_4) ;  /* 0x000000000008a947 */ /* 0x006fec0003800000 */
[----:B0-----:R-:W-:Y:S01]  /*0a60*/  UCGABAR_ARV ;  /* 0x00000000000079c7 */ /* 0x001fe20008000000 */
[----:B------:R-:W-:Y:S05]  /*0a70*/  BRA `(.L_x_5) ;  /* 0x0000000000047947 */ /* 0x000fea0003800000 */
.L_x_4:
[----:B0-----:R-:W-:Y:S01]  /*0a80*/  NOP ;  /* 0x0000000000007918 */ /* 0x001fe20000000000 */
.L_x_5:
[----:B------:R-:W0:Y:S01]  /*0a90*/  LDC R2, c[0x0][0x65c] ;  /* 0x00019700ff027b82 */ /* 0x000e220000000800 */
[----:B------:R-:W-:Y:S01]  /*0aa0*/  IMAD.MOV.U32 R3, RZ, RZ, RZ ;  /* 0x000000ffff037224 */ /* 0x000fe200078e00ff */
[----:B0-----:R-:W-:Y:S01]  /*0ab0*/  ISETP.NE.AND P3, PT, R2, 0x1, PT ;  /* 0x000000010200780c */ /* 0x001fe20003f65270 */
[----:B------:R-:W-:-:S12]  /*0ac0*/  IMAD.U32 R2, RZ, RZ, UR8 ;  /* 0x00000008ff027e24 */ /* 0x000fd8000f8e00ff */
[----:B------:R-:W0:Y:S01]  /*0ad0*/  @P3 LDC R15, c[0x0][0x10] ;  /* 0x00000400ff0f3b82 */ /* 0x000e220000000800 */
[----:B------:R-:W-:Y:S02]  /*0ae0*/  @P3 IMAD.MOV.U32 R9, RZ, RZ, RZ ;  /* 0x000000ffff093224 */ /* 0x000fe400078e00ff */
[----:B------:R-:W-:-:S05]  /*0af0*/  @P3 IMAD.MOV.U32 R17, RZ, RZ, RZ ;  /* 0x000000ffff113224 */ /* 0x000fca00078e00ff */
[----:B------:R-:W1:Y:S01]  /*0b00*/  @!P3 LDC R11, c[0x0][0xc] ;  /* 0x00000300ff0bbb82 */ /* 0x000e620000000800 */
[----:B0-----:R-:W-:-:S04]  /*0b10*/  @P3 IMAD.WIDE.U32 R14, R15, UR8, R8 ;  /* 0x000000080f0e3c25 */ /* 0x001fc8000f8e0008 */
[----:B-1----:R-:W-:-:S04]  /*0b20*/  @!P3 IMAD.WIDE.U32 R10, R8, R11, R2 ;  /* 0x0000000b080ab225 */ /* 0x002fc800078e0002 */
[----:B------:R-:W-:Y:S02]  /*0b30*/  @P3 IMAD.MOV.U32 R2, RZ, RZ, R14 ;  /* 0x000000ffff023224 */ /* 0x000fe400078e000e */
[----:B------:R-:W-:Y:S02]  /*0b40*/  @P3 IMAD.IADD R3, R15, 0x1, R17 ;  /* 0x000000010f033824 */ /* 0x000fe400078e0211 */
[----:B------:R-:W-:Y:S02]  /*0b50*/  @!P3 IMAD.MOV.U32 R2, RZ, RZ, R10 ;  /* 0x000000ffff02b224 */ /* 0x000fe400078e000a */
[----:B------:R-:W-:Y:S01]  /*0b60*/  @!P3 IMAD.MOV.U32 R3, RZ, RZ, R11 ;  /* 0x000000ffff03b224 */ /* 0x000fe200078e000b */
[----:B------:R-:W-:Y:S06]  /*0b70*/  @!P2 BRA `(.L_x_6) ;  /* 0x00000000000ca947 */ /* 0x000fec0003800000 */
[----:B------:R-:W-:Y:S01]  /*0b80*/  UCGABAR_WAIT ;  /* 0x0000000000007dc7 */ /* 0x000fe20008000000 */
[----:B------:R-:W-:Y:S01]  /*0b90*/  CCTL.IVALL ;  /* 0x00000000ff00798f */ /* 0x000fe20002000000 */
[----:B------:R-:W-:Y:S05]  /*0ba0*/  BRA `(.L_x_7) ;  /* 0x0000000000047947 */ /* 0x000fea0003800000 */
.L_x_6:
[----:B------:R-:W-:Y:S06]  /*0bb0*/  BAR.SYNC.DEFER_BLOCKING 0x0 ;  /* 0x0000000000007b1d */ /* 0x000fec0000010000 */
.L_x_7:
[----:B------:R-:W-:Y:S05]  /*0bc0*/  @!P4 BRA `(.L_x_8) ;  /* 0x00000074009cc947 */ /* 0x000fea0003800000 */
[----:B------:R-:W-:-:S13]  /*0bd0*/  ISETP.GT.U32.AND P0, PT, R16, 0x1, PT ;  /* 0x000000011000780c */ /* 0x000fda0003f04070 */
[----:B------:R-:W-:Y:S05]  /*0be0*/  @P0 EXIT ;  /* 0x000000000000094d */ /* 0x000fea0003800000 */
[----:B------:R-:W-:Y:S01]  /*0bf0*/  ULDC.64 UR4, c[0x0][0x650] ;  /* 0x0001940000047ab9 */ /* 0x000fe20000000a00 */
[----:B------:R-:W-:Y:S01]  /*0c00*/  PRMT R14, RZ, 0x7610, R14 ;  /* 0x00007610ff0e7816 */ /* 0x000fe2000000000e */
[----:B------:R-:W-:Y:S01]  /*0c10*/  IMAD.MOV.U32 R10, RZ, RZ, -0x1 ;  /* 0xffffffffff0a7424 */ /* 0x000fe200078e00ff */
[----:B------:R-:W-:Y:S01]  /*0c20*/  ISETP.GE.U32.AND P0, PT, R2, UR4, PT ;  /* 0x0000000402007c0c */ /* 0x000fe2000bf06070 */
[----:B------:R-:W-:Y:S02]  /*0c30*/  IMAD.MOV.U32 R11, RZ, RZ, -0x1 ;  /* 0xffffffffff0b7424 */ /* 0x000fe400078e00ff */
[----:B------:R-:W-:Y:S01]  /*0c40*/  IMAD.MOV.U32 R7, RZ, RZ, -0x1 ;  /* 0xffffffffff077424 */ /* 0x000fe200078e00ff */
[----:B------:R-:W-:-:S13]  /*0c50*/  ISETP.GE.U32.AND.EX P0, PT, R3, UR5, PT, P0 ;  /* 0x0000000503007c0c */ /* 0x000fda000bf06100 */
[----:B------:R-:W-:Y:S05]  /*0c60*/  @P0 BRA `(.L_x_9) ;  /* 0x0000000400280947 */ /* 0x000fea0003800000 */
[----:B------:R-:W0:Y:S01]  /*0c70*/  LDC.64 R22, c[0x0][0x628] ;  /* 0x00018a00ff167b82 */ /* 0x000e220000000a00 */
[----:B------:R-:W-:Y:S02]  /*0c80*/  IMAD.MOV.U32 R10, RZ, RZ, R2 ;  /* 0x000000ffff0a7224 */ /* 0x000fe400078e0002 */
[----:B------:R-:W-:-:S05]  /*0c90*/  IMAD.MOV.U32 R11, RZ, RZ, R3 ;  /* 0x000000ffff0b7224 */ /* 0x000fca00078e0003 */
[----:B------:R-:W1:Y:S08]  /*0ca0*/  LDC R18, c[0x0][0x630] ;  /* 0x00018c00ff127b82 */ /* 0x000e700000000800 */
[----:B------:R-:W2:Y:S01]  /*0cb0*/  LDC.64 R24, c[0x0][0x620] ;  /* 0x00018800ff187b82 */ /* 0x000ea20000000a00 */
[----:B0-----:R-:W-:-:S04]  /*0cc0*/  ISETP.NE.U32.AND P0, PT, R22, RZ, PT ;  /* 0x000000ff1600720c */ /* 0x001fc80003f05070 */
[----:B------:R-:W-:-:S13]  /*0cd0*/  ISETP.NE.AND.EX P0, PT, R23, RZ, PT, P0 ;  /* 0x000000ff1700720c */ /* 0x000fda0003f05300 */
[----:B-12---:R-:W-:Y:S05]  /*0ce0*/  @!P0 BRA `(.L_x_10) ;  /* 0x0000000000288947 */ /* 0x006fea0003800000 */
[----:B------:R-:W0:Y:S02]  /*0cf0*/  LDC R7, c[0x0][0x634] ;  /* 0x00018d00ff077b82 */ /* 0x000e240000000800 */
[----:B0-----:R-:W-:-:S05]  /*0d00*/  IADD3 R7, P0, R2, R7, RZ ;  /* 0x0000000702077210 */ /* 0x001fca0007f1e0ff */
[----:B------:R-:W-:-:S04]  /*0d10*/  IMAD.X R19, RZ, RZ, R3, P0 ;  /* 0x000000ffff137224 */ /* 0x000fc800000e0603 */
[----:B------:R-:W-:-:S04]  /*0d20*/  IMAD.WIDE.U32 R10, R19, R22, RZ ;  /* 0x00000016130a7225 */ /* 0x000fc800078e00ff */
[----:B------:R-:W-:-:S04]  /*0d30*/  IMAD.WIDE.U32 R14, P0, R7, R23, R10 ;  /* 0x00000017070e7225 */ /* 0x000fc8000780000a */
[----:B------:R-:W-:-:S04]  /*0d40*/  IMAD.WIDE.U32 R10, R7, R22, RZ ;  /* 0x00000016070a7225 */ /* 0x000fc800078e00ff */
[----:B------:R-:W-:Y:S01]  /*0d50*/  IMAD.X R17, RZ, RZ, RZ, P0 ;  /* 0x000000ffff117224 */ /* 0x000fe200000e06ff */
[----:B------:R-:W-:Y:S01]  /*0d60*/  IADD3 RZ, P0, R11, R14, RZ ;  /* 0x0000000e0bff7210 */ /* 0x000fe20007f1e0ff */
[----:B------:R-:W-:-:S04]  /*0d70*/  IMAD.MOV.U32 R16, RZ, RZ, R15 ;  /* 0x000000ffff107224 */ /* 0x000fc800078e000f */
[----:B------:R-:W-:-:S08]  /*0d80*/  IMAD.WIDE.U32.X R10, R19, R23, R16, P0 ;  /* 0x00000017130a7225 */ /* 0x000fd000000e0410 */
.L_x_10:
[----:B------:R-:W0:Y:S01]  /*0d90*/  LDC.64 R26, c[0x0][0x640] ;  /* 0x00019000ff1a7b82 */ /* 0x000e220000000a00 */
[--C-:B------:R-:W-:Y:S01]  /*0da0*/  SHF.R.U64 R28, R10, R18, R11.reuse ;  /* 0x000000120a1c7219 */ /* 0x100fe2000000120b */
[----:B------:R-:W-:Y:S01]  /*0db0*/  IMAD R29, R13, R20, R8 ;  /* 0x000000140d1d7224 */ /* 0x000fe200078e0208 */
[----:B------:R-:W-:Y:S01]  /*0dc0*/  SHF.R.U32.HI R7, RZ, R18, R11 ;  /* 0x00000012ff077219 */ /* 0x000fe2000001160b */
[----:B------:R-:W-:Y:S01]  /*0dd0*/  IMAD.MOV.U32 R23, RZ, RZ, 0x1 ;  /* 0x00000001ff177424 */ /* 0x000fe200078e00ff */
[----:B------:R-:W-:-:S03]  /*0de0*/  IADD3 R9, P0, RZ, -R28, RZ ;  /* 0x8000001cff097210 */ /* 0x000fc60007f1e0ff */
[----:B------:R-:W1:Y:S02]  /*0df0*/  LDC R16, c[0x0][0x618] ;  /* 0x00018600ff107b82 */ /* 0x000e640000000800 */
[----:B------:R-:W-:Y:S02]  /*0e00*/  IMAD.X R7, RZ, RZ, ~R7, P0 ;  /* 0x000000ffff077224 */ /* 0x000fe400000e0e07 */
[----:B------:R-:W-:-:S04]  /*0e10*/  IMAD.WIDE.U32 R10, R9, R24, R2 ;  /* 0x00000018090a7225 */ /* 0x000fc800078e0002 */
[----:B------:R-:W2:Y:S01]  /*0e20*/  LDC R15, c[0x0][0x608] ;  /* 0x00018200ff0f7b82 */ /* 0x000ea20000000800 */
[----:B------:R-:W-:-:S04]  /*0e30*/  IMAD R14, R7, R24, RZ ;  /* 0x00000018070e7224 */ /* 0x000fc800078e02ff */
[----:B------:R-:W-:-:S03]  /*0e40*/  IMAD R7, R9, R25, R14 ;  /* 0x0000001909077224 */ /* 0x000fc600078e020e */
[----:B------:R-:W3:Y:S01]  /*0e50*/  LDC R22, c[0x0][0x658] ;  /* 0x00019600ff167b82 */ /* 0x000ee20000000800 */
[----:B------:R-:W-:Y:S01]  /*0e60*/  IMAD.IADD R7, R11, 0x1, R7 ;  /* 0x000000010b077824 */ /* 0x000fe200078e0207 */
[----:B0-----:R-:W-:-:S04]  /*0e70*/  ISETP.NE.U32.AND P0, PT, R26, RZ, PT ;  /* 0x000000ff1a00720c */ /* 0x001fc80003f05070 */
[----:B------:R-:W-:Y:S02]  /*0e80*/  ISETP.NE.AND.EX P0, PT, R27, RZ, PT, P0 ;  /* 0x000000ff1b00720c */ /* 0x000fe40003f05300 */
[----:B------:R-:W0:Y:S01]  /*0e90*/  LDC R18, c[0x0][0x600] ;  /* 0x00018000ff127b82 */ /* 0x000e220000000800 */
[-CC-:B-1----:R-:W-:Y:S02]  /*0ea0*/  SHF.R.U64 R19, R10, R16.reuse, R7.reuse ;  /* 0x000000100a137219 */ /* 0x182fe40000001207 */
[----:B------:R-:W-:Y:S01]  /*0eb0*/  SHF.R.U32.HI R10, RZ, R16, R7 ;  /* 0x00000010ff0a7219 */ /* 0x000fe20000011607 */
[----:B------:R-:W-:-:S04]  /*0ec0*/  IMAD.MOV.U32 R7, RZ, RZ, -0x1 ;  /* 0xffffffffff077424 */ /* 0x000fc800078e00ff */
[----:B------:R-:W1:Y:S01]  /*0ed0*/  LDC R21, c[0x0][0x648] ;  /* 0x00019200ff157b82 */ /* 0x000e620000000800 */
[-CC-:B--2---:R-:W-:Y:S02]  /*0ee0*/  SHF.R.U64 R16, R19, R15.reuse, R10.reuse ;  /* 0x0000000f13107219 */ /* 0x184fe4000000120a */
[----:B------:R-:W-:-:S05]  /*0ef0*/  SHF.R.U32.HI R9, RZ, R15, R10 ;  /* 0x0000000fff097219 */ /* 0x000fca000001160a */
[----:B------:R-:W2:Y:S01]  /*0f00*/  LDC R24, c[0x0][0x638] ;  /* 0x00018e00ff187b82 */ /* 0x000ea20000000800 */
[-CC-:B---3--:R-:W-:Y:S02]  /*0f10*/  SHF.R.U64 R20, R16, R22.reuse, R9.reuse ;  /* 0x0000001610147219 */ /* 0x188fe40000001209 */
[-C--:B------:R-:W-:Y:S02]  /*0f20*/  SHF.L.U32 R7, R7, R22.reuse, RZ ;  /* 0x0000001607077219 */ /* 0x080fe400000006ff */
[----:B------:R-:W-:Y:S01]  /*0f30*/  SHF.R.U32.HI R9, RZ, R22, R9 ;  /* 0x00000016ff097219 */ /* 0x000fe20000011609 */
[----:B------:R-:W-:Y:S01]  /*0f40*/  IMAD.MOV.U32 R8, RZ, RZ, R20 ;  /* 0x000000ffff087224 */ /* 0x000fe200078e0014 */
[----:B------:R-:W-:Y:S01]  /*0f50*/  LOP3.LUT R13, RZ, R7, RZ, 0x33, !PT ;  /* 0x00000007ff0d7212 */ /* 0x000fe200078e33ff */
[----:B------:R-:W3:Y:S01]  /*0f60*/  LDC R25, c[0x0][0x610] ;  /* 0x00018400ff197b82 */ /* 0x000ee20000000800 */
[----:B------:R-:W-:Y:S05]  /*0f70*/  @!P0 BRA `(.L_x_11) ;  /* 0x0000000000288947 */ /* 0x000fea0003800000 */
[----:B------:R-:W4:Y:S02]  /*0f80*/  LDC R7, c[0x0][0x64c] ;  /* 0x00019300ff077b82 */ /* 0x000f240000000800 */
[----:B----4-:R-:W-:-:S05]  /*0f90*/  IADD3 R7, P0, R20, R7, RZ ;  /* 0x0000000714077210 */ /* 0x010fca0007f1e0ff */
        /* <DEDUP_REMOVED lines=8> */
.L_x_11:
[----:B-1----:R-:W-:Y:S01]  /*1020*/  SHF.R.U64 R9, R8, R21, R9 ;  /* 0x0000001508097219 */ /* 0x002fe20000001209 */
[----:B0-----:R-:W-:Y:S01]  /*1030*/  VIADD R10, R18, 0xffffffff ;  /* 0xffffffff120a7836 */ /* 0x001fe20000000000 */
[----:B------:R-:W-:Y:S01]  /*1040*/  SHF.L.U32 R7, R23, R22, RZ ;  /* 0x0000001617077219 */ /* 0x000fe200000006ff */
[----:B------:R-:W-:Y:S01]  /*1050*/  IMAD.MOV.U32 R14, RZ, RZ, 0x1 ;  /* 0x00000001ff0e7424 */ /* 0x000fe200078e00ff */
[----:B------:R-:W-:Y:S01]  /*1060*/  LOP3.LUT R8, R16, R13, RZ, 0xc0, !PT ;  /* 0x0000000d10087212 */ /* 0x000fe200078ec0ff */
[----:B------:R-:W-:Y:S01]  /*1070*/  IMAD.MOV R11, RZ, RZ, -R9 ;  /* 0x000000ffff0b7224 */ /* 0x000fe200078e0a09 */
[----:B------:R-:W-:Y:S02]  /*1080*/  SEL R12, R12, R29, !P3 ;  /* 0x0000001d0c0c7207 */ /* 0x000fe40005800000 */
[----:B------:R-:W-:Y:S01]  /*1090*/  LOP3.LUT R10, R19, R10, RZ, 0xc0, !PT ;  /* 0x0000000a130a7212 */ /* 0x000fe200078ec0ff */
[----:B------:R-:W-:Y:S02]  /*10a0*/  IMAD R9, R7, R9, R8 ;  /* 0x0000000907097224 */ /* 0x000fe400078e0208 */
[----:B--2---:R-:W-:-:S02]  /*10b0*/  IMAD R7, R11, R24, R20 ;  /* 0x000000180b077224 */ /* 0x004fc400078e0214 */
[----:B---3--:R-:W-:Y:S02]  /*10c0*/  IMAD R12, R9, R25, R12 ;  /* 0x00000019090c7224 */ /* 0x008fe400078e020c */
[----:B------:R-:W-:-:S05]  /*10d0*/  IMAD R7, R7, R18, R10 ;  /* 0x0000001207077224 */ /* 0x000fca00078e020a */
[----:B------:R-:W-:Y:S02]  /*10e0*/  SEL R11, R7, R12, !P3 ;  /* 0x0000000c070b7207 */ /* 0x000fe40005800000 */
[----:B------:R-:W-:Y:S01]  /*10f0*/  SEL R10, R12, R7, !P3 ;  /* 0x000000070c0a7207 */ /* 0x000fe20005800000 */
[----:B------:R-:W-:-:S07]  /*1100*/  IMAD.MOV.U32 R7, RZ, RZ, R28 ;  /* 0x000000ffff077224 */ /* 0x000fce00078e001c */
.L_x_9:
[----:B------:R-:W-:-:S08]  /*1110*/  NOP ;  /* 0x0000000000007918 */ /* 0x000fd00000000000 */
[----:B------:R-:W0:Y:S02]  /*1120*/  USETMAXREG.TRY_ALLOC.CTAPOOL UP0, 0xe8 ;  /* 0x000000e8000079c8 */ /* 0x000e240008000600 */
[----:B0-----:R-:W-:-:S13]  /*1130*/  PLOP3.LUT P0, PT, PT, PT, UP0, 0x80, 0x0 ;  /* 0x000000000000781c */ /* 0x001fda0003f0f008 */
[----:B------:R-:W-:Y:S05]  /*1140*/  @!P0 BRA `(.L_x_9) ;  /* 0xfffffffc00f08947 */ /* 0x000fea000383ffff */
[----:B------:R-:W-:Y:S01]  /*1150*/  ULDC.64 UR4, c[0x0][0x598] ;  /* 0x0001660000047ab9 */ /* 0x000fe20000000a00 */
[----:B------:R-:W-:Y:S01]  /*1160*/  ULDC.64 UR16, c[0x0][0x208] ;  /* 0x0000820000107ab9 */ /* 0x000fe20000000a00 */
[----:B------:R-:W-:-:S04]  /*1170*/  ISETP.NE.U32.AND P0, PT, RZ, UR4, PT ;  /* 0x00000004ff007c0c */ /* 0x000fc8000bf05070 */
[----:B------:R-:W-:-:S13]  /*1180*/  ISETP.NE.AND.EX P0, PT, RZ, UR5, PT, P0 ;  /* 0x00000005ff007c0c */ /* 0x000fda000bf05300 */
[----:B------:R-:W-:Y:S05]  /*1190*/  @!P0 BRA `(.L_x_12) ;  /* 0x00000000001c8947 */ /* 0x000fea0003800000 */
[----:B------:R-:W0:Y:S02]  /*11a0*/  LDC.64 R8, c[0x0][0x598] ;  /* 0x00016600ff087b82 */ /* 0x000e240000000a00 */
[----:B0-----:R-:W2:Y:S02]  /*11b0*/  LDG.E.64 R8, desc[UR16][R8.64] ;  /* 0x0000001008087981 */ /* 0x001ea4000c1e1b00 */
[----:B--2---:R-:W-:-:S04]  /*11c0*/  ISETP.NE.U32.AND P0, PT, R8, RZ, PT ;  /* 0x000000ff0800720c */ /* 0x004fc80003f05070 */
[----:B------:R-:W-:-:S13]  /*11d0*/  ISETP.NE.AND.EX P0, PT, R9, RZ, PT, P0 ;  /* 0x000000ff0900720c */ /* 0x000fda0003f05300 */
[----:B------:R-:W-:Y:S05]  /*11e0*/  @!P0 BRA `(.L_x_12) ;  /* 0x0000000000088947 */ /* 0x000fea0003800000 */
[----:B------:R0:W5:Y:S01]  /*11f0*/  LD.E R8, desc[UR16][R8.64] ;  /* 0x0000001008087980 */ /* 0x000162000c101900 */
[----:B------:R-:W-:Y:S05]  /*1200*/  BRA `(.L_x_13) ;  /* 0x0000000000207947 */ /* 0x000fea0003800000 */
.L_x_12:
[----:B------:R-:W-:Y:S02]  /*1210*/  ULDC.64 UR4, c[0x0][0x588] ;  /* 0x0001620000047ab9 */ /* 0x000fe40000000a00 */
[----:B------:R-:W-:-:S04]  /*1220*/  ISETP.NE.U32.AND P0, PT, RZ, UR4, PT ;  /* 0x00000004ff007c0c */ /* 0x000fc8000bf05070 */
[----:B------:R-:W-:-:S13]  /*1230*/  ISETP.NE.AND.EX P0, PT, RZ, UR5, PT, P0 ;  /* 0x00000005ff007c0c */ /* 0x000fda000bf05300 */
[----:B------:R-:W-:Y:S05]  /*1240*/  @!P0 BRA `(.L_x_14) ;  /* 0x00000000000c8947 */ /* 0x000fea0003800000 */
[----:B------:R-:W0:Y:S02]  /*1250*/  LDC.64 R8, c[0x0][0x588] ;  /* 0x00016200ff087b82 */ /* 0x000e240000000a00 */
[----:B0-----:R1:W5:Y:S01]  /*1260*/  LDG.E R8, desc[UR16][R8.64] ;  /* 0x0000001008087981 */ /* 0x001362000c1e1900 */
[----:B------:R-:W-:Y:S05]  /*1270*/  BRA `(.L_x_13) ;  /* 0x0000000000047947 */ /* 0x000fea0003800000 */
.L_x_14:
[----:B------:R-:W2:Y:S02]  /*1280*/  LDC R8, c[0x0][0x580] ;  /* 0x00016000ff087b82 */ /* 0x000ea40000000800 */
.L_x_13:
[----:B------:R-:W-:Y:S02]  /*1290*/  ULDC.64 UR4, c[0x0][0x5a0] ;  /* 0x0001680000047ab9 */ /* 0x000fe40000000a00 */
[----:B------:R-:W-:-:S04]  /*12a0*/  ISETP.NE.U32.AND P0, PT, RZ, UR4, PT ;  /* 0x00000004ff007c0c */ /* 0x000fc8000bf05070 */
[----:B------:R-:W-:-:S13]  /*12b0*/  ISETP.NE.AND.EX P0, PT, RZ, UR5, PT, P0 ;  /* 0x00000005ff007c0c */ /* 0x000fda000bf05300 */
[----:B------:R-:W-:Y:S05]  /*12c0*/  @!P0 BRA `(.L_x_15) ;  /* 0x00000000001c8947 */ /* 0x000fea0003800000 */
[----:B------:R-:W3:Y:S02]  /*12d0*/  LDC.64 R12, c[0x0][0x5a0] ;  /* 0x00016800ff0c7b82 */ /* 0x000ee40000000a00 */
[----:B---3--:R-:W3:Y:S02]  /*12e0*/  LDG.E.64 R12, desc[UR16][R12.64] ;  /* 0x000000100c0c7981 */ /* 0x008ee4000c1e1b00 */
[----:B---3--:R-:W-:-:S04]  /*12f0*/  ISETP.NE.U32.AND P0, PT, R12, RZ, PT ;  /* 0x000000ff0c00720c */ /* 0x008fc80003f05070 */
[----:B------:R-:W-:-:S13]  /*1300*/  ISETP.NE.AND.EX P0, PT, R13, RZ, PT, P0 ;  /* 0x000000ff0d00720c */ /* 0x000fda0003f05300 */
[----:B------:R-:W-:Y:S05]  /*1310*/  @!P0 BRA `(.L_x_15) ;  /* 0x0000000000088947 */ /* 0x000fea0003800000 */
[----:B01----:R0:W5:Y:S01]  /*1320*/  LD.E R9, desc[UR16][R12.64] ;  /* 0x000000100c097980 */ /* 0x003162000c101900 */
[----:B------:R-:W-:Y:S05]  /*1330*/  BRA `(.L_x_16) ;  /* 0x0000000000207947 */ /* 0x000fea0003800000 */
.L_x_15:
[----:B------:R-:W-:Y:S02]  /*1340*/  ULDC.64 UR4, c[0x0][0x590] ;  /* 0x0001640000047ab9 */ /* 0x000fe40000000a00 */
[----:B------:R-:W-:-:S04]  /*1350*/  ISETP.NE.U32.AND P0, PT, RZ, UR4, PT ;  /* 0x00000004ff007c0c */ /* 0x000fc8000bf05070 */
[----:B------:R-:W-:-:S13]  /*1360*/  ISETP.NE.AND.EX P0, PT, RZ, UR5, PT, P0 ;  /* 0x00000005ff007c0c */ /* 0x000fda000bf05300 */
[----:B------:R-:W-:Y:S05]  /*1370*/  @!P0 BRA `(.L_x_17) ;  /* 0x00000000000c8947 */ /* 0x000fea0003800000 */
[----:B------:R-:W0:Y:S02]  /*1380*/  LDC.64 R12, c[0x0][0x590] ;  /* 0x00016400ff0c7b82 */ /* 0x000e240000000a00 */
[----:B01----:R1:W5:Y:S01]  /*1390*/  LDG.E R9, desc[UR16][R12.64] ;  /* 0x000000100c097981 */ /* 0x003362000c1e1900 */
[----:B------:R-:W-:Y:S05]  /*13a0*/  BRA `(.L_x_16) ;  /* 0x0000000000047947 */ /* 0x000fea0003800000 */
.L_x_17:
[----:B01----:R-:W3:Y:S02]  /*13b0*/  LDC R9, c[0x0][0x584] ;  /* 0x00016100ff097b82 */ /* 0x003ee40000000800 */
.L_x_16:
[----:B------:R-:W-:-:S13]  /*13c0*/  LOP3.LUT P0, RZ, R14, 0xff, RZ, 0xc0, !PT ;  /* 0x000000ff0eff7812 */ /* 0x000fda000780c0ff */
[----:B------:R-:W-:Y:S05]  /*13d0*/  @!P0 EXIT ;  /* 0x000000000000894d */ /* 0x000fea0003800000 */
[----:B------:R-:W-:Y:S01]  /*13e0*/  ULDC UR4, c[0x0][0x28c] ;  /* 0x0000a30000047ab9 */ /* 0x000fe20000000800 */
[----:B------:R-:W-:Y:S01]  /*13f0*/  LOP3.LUT R144, R4, 0x1, RZ, 0xfc, !PT ;  /* 0x0000000104907812 */ /* 0x000fe200078efcff */
[----:B------:R-:W-:-:S04]  /*1400*/  UIADD3 UR4, UR4, 0x1f, URZ ;  /* 0x0000001f04047890 */ /* 0x000fc8000fffe03f */
[----:B------:R-:W-:-:S04]  /*1410*/  USHF.R.S32.HI UR5, URZ, 0x1f, UR4 ;  /* 0x0000001f3f057899 */ /* 0x000fc80008011404 */
[----:B------:R-:W-:-:S03]  /*1420*/  ULEA.HI UR5, UR5, UR4, URZ, 0x5 ;  /* 0x0000000405057291 */ /* 0x000fc6000f8f283f */
[----:B------:R-:W-:Y:S01]  /*1430*/  UMOV UR4, URZ ;  /* 0x0000003f00047c82 */ /* 0x000fe20008000000 */
[----:B------:R-:W-:-:S03]  /*1440*/  USHF.R.S32.HI UR9, URZ, 0x5, UR5 ;  /* 0x000000053f097899 */ /* 0x000fc60008011405 */
[----:B------:R-:W-:-:S09]  /*1450*/  UMOV UR5, URZ ;  /* 0x0000003f00057c82 */ /* 0x000fd20008000000 */
.L_x_172:
[----:B01----:R-:W-:Y:S01]  /*1460*/  LOP3.LUT R12, R0, 0x80, RZ, 0xc0, !PT ;  /* 0x00000080000c7812 */ /* 0x003fe200078ec0ff */
[----:B------:R-:W0:Y:S01]  /*1470*/  S2UR UR13, SR_CgaCtaId ;  /* 0x00000000000d79c3 */ /* 0x000e220000008800 */
[----:B------:R-:W-:Y:S01]  /*1480*/  UMOV UR12, 0x400 ;  /* 0x00000400000c7882 */ /* 0x000fe20000000000 */
[----:B------:R-:W-:Y:S01]  /*1490*/  UMOV UR6, URZ ;  /* 0x0000003f00067c82 */ /* 0x000fe20008000000 */
[----:B------:R-:W-:Y:S01]  /*14a0*/  SHF.R.U32.HI R12, RZ, 0x7, R12 ;  /* 0x00000007ff0c7819 */ /* 0x000fe2000001160c */
[----:B------:R-:W-:Y:S01]  /*14b0*/  UMOV UR7, URZ ;  /* 0x0000003f00077c82 */ /* 0x000fe20008000000 */
[----:B------:R-:W-:Y:S01]  /*14c0*/  UMOV UR18, UR5 ;  /* 0x0000000500127c82 */ /* 0x000fe20008000000 */
[----:B------:R-:W-:Y:S02]  /*14d0*/  CS2R R20, SRZ ;  /* 0x0000000000147805 */ /* 0x000fe4000001ff00 */
[----:B------:R-:W-:Y:S01]  /*14e0*/  CS2R R18, SRZ ;  /* 0x0000000000127805 */ /* 0x000fe2000001ff00 */
[----:B------:R-:W1:Y:S01]  /*14f0*/  LDC R13, c[0x0][0x28c] ;  /* 0x0000a300ff0d7b82 */ /* 0x000e620000000800 */
[----:B----4-:R-:W4:Y:S01]  /*1500*/  SHFL.IDX PT, R12, R12, RZ, 0x1f ;  /* 0x00001fff0c0c7589 */ /* 0x010f2200000e0000 */
[----:B------:R-:W-:-:S02]  /*1510*/  CS2R R22, SRZ ;  /* 0x0000000000167805 */ /* 0x000fc4000001ff00 */
[----:B------:R-:W-:Y:S02]  /*1520*/  CS2R R88, SRZ ;  /* 0x0000000000587805 */ /* 0x000fe4000001ff00 */
[----:B------:R-:W-:Y:S02]  /*1530*/  CS2R R90, SRZ ;  /* 0x00000000005a7805 */ /* 0x000fe4000001ff00 */
[----:B------:R-:W-:Y:S02]  /*1540*/  CS2R R92, SRZ ;  /* 0x00000000005c7805 */ /* 0x000fe4000001ff00 */
[----:B------:R-:W-:Y:S02]  /*1550*/  CS2R R94, SRZ ;  /* 0x00000000005e7805 */ /* 0x000fe4000001ff00 */
[----:B------:R-:W-:Y:S02]  /*1560*/  CS2R R98, SRZ ;  /* 0x0000000000627805 */ /* 0x000fe4000001ff00 */
        /* <DEDUP_REMOVED lines=16> */
[----:B-1----:R-:W-:Y:S02]  /*1670*/  ISETP.GE.AND P0, PT, R13, 0x1, PT ;  /* 0x000000010d00780c */ /* 0x002fe40003f06270 */
[----:B------:R-:W-:Y:S02]  /*1680*/  CS2R R130, SRZ ;  /* 0x0000000000827805 */ /* 0x000fe4000001ff00 */
[----:B----4-:R-:W-:-:S02]  /*1690*/  R2UR UR8, R12 ;  /* 0x000000000c0872ca */ /* 0x010fc400000e0000 */
[----:B------:R-:W-:Y:S02]  /*16a0*/  CS2R R132, SRZ ;  /* 0x0000000000847805 */ /* 0x000fe4000001ff00 */
[----:B------:R-:W-:Y:S02]  /*16b0*/  CS2R R134, SRZ ;  /* 0x0000000000867805 */ /* 0x000fe4000001ff00 */
[----:B------:R-:W-:Y:S02]  /*16c0*/  CS2R R136, SRZ ;  /* 0x0000000000887805 */ /* 0x000fe4000001ff00 */
[----:B------:R-:W-:Y:S02]  /*16d0*/  CS2R R138, SRZ ;  /* 0x00000000008a7805 */ /* 0x000fe4000001ff00 */
[----:B------:R-:W-:Y:S02]  /*16e0*/  CS2R R140, SRZ ;  /* 0x00000000008c7805 */ /* 0x000fe4000001ff00 */
[----:B------:R-:W-:Y:S01]  /*16f0*/  CS2R R142, SRZ ;  /* 0x00000000008e7805 */ /* 0x000fe2000001ff00 */
[----:B------:R-:W-:Y:S01]  /*1700*/  IMAD.MOV.U32 R145, RZ, RZ, RZ ;  /* 0x000000ffff917224 */ /* 0x000fe200078e00ff */
[----:B------:R-:W-:Y:S01]  /*1710*/  CS2R R56, SRZ ;  /* 0x0000000000387805 */ /* 0x000fe2000001ff00 */
[----:B------:R-:W-:Y:S01]  /*1720*/  IMAD.MOV.U32 R147, RZ, RZ, RZ ;  /* 0x000000ffff937224 */ /* 0x000fe200078e00ff */
[----:B------:R-:W-:Y:S01]  /*1730*/  CS2R R58, SRZ ;  /* 0x00000000003a7805 */ /* 0x000fe2000001ff00 */
[----:B------:R-:W-:Y:S01]  /*1740*/  IMAD.U32 R16, RZ, RZ, UR4 ;  /* 0x00000004ff107e24 */ /* 0x000fe2000f8e00ff */
[----:B------:R-:W-:Y:S01]  /*1750*/  CS2R R60, SRZ ;  /* 0x00000000003c7805 */ /* 0x000fe2000001ff00 */
[----:B------:R-:W-:Y:S01]  /*1760*/  ULEA.HI UR10, UR8, UR8, URZ, 0x1 ;  /* 0x00000008080a7291 */ /* 0x000fe2000f8f083f */
[----:B------:R-:W-:-:S02]  /*1770*/  CS2R R62, SRZ ;  /* 0x00000000003e7805 */ /* 0x000fc4000001ff00 */
[----:B------:R-:W-:Y:S02]  /*1780*/  CS2R R64, SRZ ;  /* 0x0000000000407805 */ /* 0x000fe4000001ff00 */
[----:B------:R-:W-:Y:S01]  /*1790*/  CS2R R66, SRZ ;  /* 0x0000000000427805 */ /* 0x000fe2000001ff00 */
[----:B------:R-:W-:Y:S01]  /*17a0*/  ULOP3.LUT UR11, UR10, 0x1ffffe, URZ, 0xc0, !UPT ;  /* 0x001ffffe0a0b7892 */ /* 0x000fe2000f8ec03f */
[----:B------:R-:W-:Y:S01]  /*17b0*/  CS2R R68, SRZ ;  /* 0x0000000000447805 */ /* 0x000fe2000001ff00 */
[----:B0-----:R-:W-:Y:S01]  /*17c0*/  ULEA UR10, UR13, UR12, 0x18 ;  /* 0x0000000c0d0a7291 */ /* 0x001fe2000f8ec03f */
[----:B------:R-:W-:Y:S01]  /*17d0*/  CS2R R70, SRZ ;  /* 0x0000000000467805 */ /* 0x000fe2000001ff00 */
[----:B------:R-:W-:Y:S01]  /*17e0*/  UIADD3 UR11, UR8, -UR11, URZ ;  /* 0x8000000b080b7290 */ /* 0x000fe2000fffe03f */
[----:B------:R-:W-:Y:S02]  /*17f0*/  CS2R R72, SRZ ;  /* 0x0000000000487805 */ /* 0x000fe4000001ff00 */
[----:B------:R-:W-:Y:S01]  /*1800*/  CS2R R74, SRZ ;  /* 0x00000000004a7805 */ /* 0x000fe2000001ff00 */
[----:B------:R-:W-:Y:S01]  /*1810*/  UMOV UR8, URZ ;  /* 0x0000003f00087c82 */ /* 0x000fe20008000000 */
[----:B------:R-:W-:Y:S01]  /*1820*/  ULEA UR11, UR11, UR10, 0xb ;  /* 0x0000000a0b0b7291 */ /* 0x000fe2000f8e583f */
[----:B------:R-:W-:-:S02]  /*1830*/  CS2R R76, SRZ ;  /* 0x00000000004c7805 */ /* 0x000fc4000001ff00 */
[----:B------:R-:W-:Y:S02]  /*1840*/  CS2R R78, SRZ ;  /* 0x00000000004e7805 */ /* 0x000fe4000001ff00 */
[----:B------:R-:W-:Y:S01]  /*1850*/  CS2R R80, SRZ ;  /* 0x0000000000507805 */ /* 0x000fe2000001ff00 */
[----:B------:R-:W-:Y:S01]  /*1860*/  UIADD3 UR11, UR11, 0x280, URZ ;  /* 0x000002800b0b7890 */ /* 0x000fe2000fffe03f */
[----:B------:R-:W-:Y:S02]  /*1870*/  CS2R R82, SRZ ;  /* 0x0000000000527805 */ /* 0x000fe4000001ff00 */
[----:B------:R-:W-:Y:S02]  /*1880*/  CS2R R84, SRZ ;  /* 0x0000000000547805 */ /* 0x000fe4000001ff00 */
[----:B------:R-:W-:Y:S01]  /*1890*/  CS2R R86, SRZ ;  /* 0x0000000000567805 */ /* 0x000fe2000001ff00 */
[----:B------:R-:W-:Y:S01]  /*18a0*/  USHF.R.U32.HI UR11, URZ, 0x4, UR11 ;  /* 0x000000043f0b7899 */ /* 0x000fe2000801160b */
[----:B------:R-:W-:-:S02]  /*18b0*/  CS2R R24, SRZ ;  /* 0x0000000000187805 */ /* 0x000fc4000001ff00 */
[----:B------:R-:W-:Y:S02]  /*18c0*/  CS2R R26, SRZ ;  /* 0x00000000001a7805 */ /* 0x000fe4000001ff00 */
[----:B------:R-:W-:Y:S01]  /*18d0*/  CS2R R28, SRZ ;  /* 0x00000000001c7805 */ /* 0x000fe2000001ff00 */
[----:B------:R-:W-:Y:S01]  /*18e0*/  ULOP3.LUT UR11, UR11, 0x3fff, URZ, 0xc0, !UPT ;  /* 0x00003fff0b0b7892 */ /* 0x000fe2000f8ec03f */
        /* <DEDUP_REMOVED lines=12> */
[----:B------:R-:W-:Y:S01]  /*19b0*/  CS2R R54, SRZ ;  /* 0x0000000000367805 */ /* 0x000fe2000001ff00 */
[----:B--23--:R-:W-:Y:S06]  /*19c0*/  @!P0 BRA `(.L_x_18) ;  /* 0x0000000800308947 */ /* 0x00cfec0003800000 */
[----:B------:R-:W-:-:S13]  /*19d0*/  ISETP.NE.AND P1, PT, R144, 0x3, PT ;  /* 0x000000039000780c */ /* 0x000fda0003f25270 */
[----:B------:R-:W-:Y:S05]  /*19e0*/  @!P1 BRA `(.L_x_19) ;  /* 0x0000000000049947 */ /* 0x000fea0003800000 */
[----:B------:R-:W-:Y:S01]  /*19f0*/  BPT.TRAP 0x1 ;  /* 0x000000040000795c */ /* 0x000fe20000300000 */
.L_x_19:
[----:B------:R-:W-:Y:S01]  /*1a00*/  ULEA UR7, UR5, UR10, 0x3 ;  /* 0x0000000a05077291 */ /* 0x000fe2000f8e183f */
[----:B------:R-:W-:-:S05]  /*1a10*/  IMAD.U32 R12, RZ, RZ, UR4 ;  /* 0x00000004ff0c7e24 */ /* 0x000fca000f8e00ff */
[----:B------:R-:W-:-:S04]  /*1a20*/  SHF.L.U32 R12, R12, 0x1f, RZ ;  /* 0x0000001f0c0c7819 */ /* 0x000fc800000006ff */
[----:B------:R0:W1:Y:S01]  /*1a30*/  SYNCS.PHASECHK.TRANS64.TRYWAIT P0, [UR7], R12 ;  /* 0x0000000cff0075a7 */ /* 0x0000620008000147 */
[----:B------:R-:W-:Y:S05]  /*1a40*/  @!P1 BRA `(.L_x_20) ;  /* 0x0000000000049947 */ /* 0x000fea0003800000 */
[----:B------:R-:W-:Y:S01]  /*1a50*/  BPT.TRAP 0x1 ;  /* 0x000000040000795c */ /* 0x000fe20000300000 */
.L_x_20:
[----:B------:R-:W-:Y:S01]  /*1a60*/  UMOV UR6, 0x1 ;  /* 0x0000000100067882 */ /* 0x000fe20000000000 */
[----:B------:R-:W-:Y:S01]  /*1a70*/  IMAD.MOV.U32 R20, RZ, RZ, RZ ;  /* 0x000000ffff147224 */ /* 0x000fe200078e00ff */
[----:B-1----:R-:W-:Y:S06]  /*1a80*/  @P0 BRA `(.L_x_21) ;  /* 0x0000000000080947 */ /* 0x002fec0003800000 */
[----:B------:R-:W1:Y:S02]  /*1a90*/  SYNCS.PHASECHK.TRANS64.TRYWAIT P0, [UR7], R12 ;  /* 0x0000000cff0075a7 */ /* 0x000e640008000147 */
[----:B-1----:R-:W-:Y:S05]  /*1aa0*/  @!P0 BRA `(.L_x_22) ;  /* 0x0000008400d08947 */ /* 0x002fea0003800000 */
.L_x_21:
[----:B------:R-:W-:Y:S01]  /*1ab0*/  UIADD3 UR7, UR10, 0x2c280, URZ ;  /* 0x0002c2800a077890 */ /* 0x000fe2000fffe03f */
[----:B------:R-:W-:Y:S01]  /*1ac0*/  WARPGROUP.ARRIVE ;  /* 0x00000000000079c5 */ /* 0x000fe20000000000 */
[----:B------:R-:W-:Y:S01]  /*1ad0*/  ULOP3.LUT UR12, UR11, 0x10000, URZ, 0xfc, !UPT ;  /* 0x000100000b0c7892 */ /* 0x000fe2000f8efc3f */
[----:B------:R-:W-:Y:S01]  /*1ae0*/  IMAD.MOV.U32 R21, RZ, RZ, RZ ;  /* 0x000000ffff157224 */ /* 0x000fe200078e00ff */
[----:B------:R-:W-:Y:S01]  /*1af0*/  USHF.R.U32.HI UR7, URZ, 0x4, UR7 ;  /* 0x000000043f077899 */ /* 0x000fe20008011607 */
[----:B------:R-:W-:Y:S01]  /*1b00*/  CS2R R18, SRZ ;  /* 0x0000000000127805 */ /* 0x000fe2000001ff00 */
[----:B------:R-:W-:Y:S01]  /*1b10*/  ULEA UR12, UR5, UR12, 0x9 ;  /* 0x0000000c050c7291 */ /* 0x000fe2000f8e483f */
[----:B------:R-:W-:Y:S01]  /*1b20*/  CS2R R22, SRZ ;  /* 0x0000000000167805 */ /* 0x000fe2000001ff00 */
[----:B------:R-:W-:Y:S01]  /*1b30*/  ULOP3.LUT UR7, UR7, 0x3fff, URZ, 0xc0, !UPT ;  /* 0x00003fff07077892 */ /* 0x000fe2000f8ec03f */
[----:B------:R-:W-:Y:S01]  /*1b40*/  CS2R R88, SRZ ;  /* 0x0000000000587805 */ /* 0x000fe2000001ff00 */
[----:B------:R-:W-:Y:S01]  /*1b50*/  UMOV UR13, 0xc0000010 ;  /* 0xc0000010000d7882 */ /* 0x000fe20000000000 */
[----:B------:R-:W-:Y:S01]  /*1b60*/  UMOV UR15, 0xc0000010 ;  /* 0xc0000010000f7882 */ /* 0x000fe20000000000 */
[----:B------:R-:W-:Y:S01]  /*1b70*/  ULOP3.LUT UR7, UR7, 0x10000, URZ, 0xfc, !UPT ;  /* 0x0001000007077892 */ /* 0x000fe2000f8efc3f */
[----:B------:R-:W-:-:S02]  /*1b80*/  CS2R R90, SRZ ;  /* 0x00000000005a7805 */ /* 0x000fc4000001ff00 */
[----:B------:R-:W-:Y:S02]  /*1b90*/  CS2R R92, SRZ ;  /* 0x00000000005c7805 */ /* 0x000fe4000001ff00 */
[----:B------:R-:W-:Y:S01]  /*1ba0*/  CS2R R94, SRZ ;  /* 0x00000000005e7805 */ /* 0x000fe2000001ff00 */
[----:B------:R-:W-:Y:S01]  /*1bb0*/  ULEA UR14, UR5, UR7, 0x7 ;  /* 0x00000007050e7291 */ /* 0x000fe2000f8e383f */
[----:B------:R-:W-:Y:S01]  /*1bc0*/  CS2R R98, SRZ ;  /* 0x0000000000627805 */ /* 0x000fe2000001ff00 */
[----:B------:R-:W-:Y:S01]  /*1bd0*/  UIADD3 UR7, UR12, 0x100, URZ ;  /* 0x000001000c077890 */ /* 0x000fe2000fffe03f */
[----:B------:R-:W-:Y:S02]  /*1be0*/  CS2R R96, SRZ ;  /* 0x0000000000607805 */ /* 0x000fe4000001ff00 */
[----:B------:R-:W-:Y:S02]  /*1bf0*/  CS2R R100, SRZ ;  /* 0x0000000000647805 */ /* 0x000fe4000001ff00 */
[----:B------:R-:W-:-:S02]  /*1c00*/  CS2R R102, SRZ ;  /* 0x0000000000667805 */ /* 0x000fc4000001ff00 */
[----:B------:R-:W-:Y:S02]  /*1c10*/  CS2R R104, SRZ ;  /* 0x0000000000687805 */ /* 0x000fe4000001ff00 */
[----:B------:R-:W-:Y:S02]  /*1c20*/  CS2R R106, SRZ ;  /* 0x00000000006a7805 */ /* 0x000fe4000001ff00 */
[----:B------:R-:W-:Y:S01]  /*1c30*/  CS2R R110, SRZ ;  /* 0x00000000006e7805 */ /* 0x000fe2000001ff00 */
[----:B------:R-:W-:Y:S01]  /*1c40*/  QGMMA.64x64x32.F32.E5M2.E5M2 R56, gdesc[UR12], RZ, !UPT ;  /* 0x00e000000c3879f3 */ /* 0x000fe2000c7038ff */
[----:B------:R-:W-:Y:S01]  /*1c50*/  UMOV UR12, UR7 ;  /* 0x00000007000c7c82 */ /* 0x000fe20008000000 */
[----:B------:R-:W-:Y:S01]  /*1c60*/  ULDC UR7, c[0x0][0x50c] ;  /* 0x0001430000077ab9 */ /* 0x000fe20000000800 */
[----:B------:R-:W-:Y:S01]  /*1c70*/  UMOV UR13, 0xc0000010 ;  /* 0xc0000010000d7882 */ /* 0x000fe20000000000 */
[----:B------:R-:W-:Y:S01]  /*1c80*/  UISETP.NE.AND UP0, UPT, UR7, 0x1, UPT ;  /* 0x000000010700788c */ /* 0x000fe2000bf05270 */
[----:B------:R-:W-:Y:S01]  /*1c90*/  QGMMA.64x64x32.F32.E5M2.E5M2 R24, gdesc[UR12], RZ, !UPT, gsb0 ;  /* 0x00e000000c1879f3 */ /* 0x000fe2000c0038ff */
[----:B------:R-:W-:-:S02]  /*1ca0*/  CS2R R108, SRZ ;  /* 0x00000000006c7805 */ /* 0x000fc4000001ff00 */
[----:B------:R-:W-:Y:S01]  /*1cb0*/  CS2R R112, SRZ ;  /* 0x0000000000707805 */ /* 0x000fe2000001ff00 */
[----:B------:R-:W-:Y:S01]  /*1cc0*/  USEL UR7, URZ, 0x1, UP0 ;  /* 0x000000013f077887 */ /* 0x000fe20008000000 */
[----:B------:R-:W-:Y:S02]  /*1cd0*/  CS2R R114, SRZ ;  /* 0x0000000000727805 */ /* 0x000fe4000001ff00 */
[----:B------:R-:W-:Y:S02]  /*1ce0*/  CS2R R116, SRZ ;  /* 0x0000000000747805 */ /* 0x000fe4000001ff00 */
[----:B------:R-:W-:Y:S02]  /*1cf0*/  CS2R R118, SRZ ;  /* 0x0000000000767805 */ /* 0x000fe4000001ff00 */
[----:B------:R-:W-:Y:S02]  /*1d00*/  CS2R R120, SRZ ;  /* 0x0000000000787805 */ /* 0x000fe4000001ff00 */
[----:B------:R-:W-:-:S02]  /*1d10*/  CS2R R122, SRZ ;  /* 0x00000000007a7805 */ /* 0x000fc4000001ff00 */
[----:B------:R-:W-:Y:S02]  /*1d20*/  ISETP.NE.AND P0, PT, RZ, UR7, PT ;  /* 0x00000007ff007c0c */ /* 0x000fe4000bf05270 */
        /* <DEDUP_REMOVED lines=9> */
[----:B------:R-:W-:Y:S01]  /*1dc0*/  CS2R R142, SRZ ;  /* 0x00000000008e7805 */ /* 0x000fe2000001ff00 */
[----:B------:R-:W-:Y:S02]  /*1dd0*/  IMAD.MOV.U32 R145, RZ, RZ, RZ ;  /* 0x000000ffff917224 */ /* 0x000fe400078e00ff */
[----:B------:R-:W-:Y:S01]  /*1de0*/  IMAD.MOV.U32 R147, RZ, RZ, RZ ;  /* 0x000000ffff937224 */ /* 0x000fe200078e00ff */
[----:B------:R-:W-:Y:S06]  /*1df0*/  @!P0 BRA `(.L_x_23) ;  /* 0x0000000400088947 */ /* 0x000fec0003800000 */
[----:B------:R-:W-:Y:S02]  /*1e00*/  WARPGROUP.DEPBAR.LE gsb0, 0x0 ;  /* 0x00008000000079c5 */ /* 0x000fe40000010000 */
[----:B------:R-:W-:-:S01]  /*1e10*/  FADD R147, RZ, R56 ;  /* 0x00000038ff937221 */ /* 0x000fc20000000000 */
[----:B------:R-:W-:Y:S01]  /*1e20*/  FADD R142, RZ, R57 ;  /* 0x00000039ff8e7221 */ /* 0x000fe20000000000 */
        /* <DEDUP_REMOVED lines=62> */
[----:B------:R-:W-:-:S06]  /*2210*/  UMOV UR6, URZ ;  /* 0x0000003f00067c82 */ /* 0x000fcc0008000000 */
.L_x_23:
[----:B------:R-:W-:-:S04]  /*2220*/  UIADD3 UR18, UR5, 0x1, URZ ;  /* 0x0000000105127890 */ /* 0x000fc8000fffe03f */
[----:B------:R-:W-:-:S04]  /*2230*/  UISETP.NE.AND UP0, UPT, UR18, 0x16, UPT ;  /* 0x000000161200788c */ /* 0x000fc8000bf05270 */
[----:B------:R-:W-:Y:S02]  /*2240*/  USEL UR8, URZ, 0x1, UP0 ;  /* 0x000000013f087887 */ /* 0x000fe40008000000 */
[----:B------:R-:W-:Y:S02]  /*2250*/  USEL UR18, UR18, URZ, UP0 ;  /* 0x0000003f12127287 */ /* 0x000fe40008000000 */
[----:B------:R-:W-:-:S06]  /*2260*/  ULOP3.LUT UR8, UR4, UR8, URZ, 0x3c, !UPT ;  /* 0x0000000804087292 */ /* 0x000fcc000f8e3c3f */
[----:B------:R-:W-:Y:S01]  /*2270*/  IMAD.U32 R16, RZ, RZ, UR8 ;  /* 0x00000008ff107e24 */ /* 0x000fe2000f8e00ff */
[----:B------:R-:W-:-:S06]  /*2280*/  UMOV UR8, 0x1 ;  /* 0x0000000100087882 */ /* 0x000fcc0000000000 */
.L_x_18:
[----:B------:R-:W-:-:S04]  /*2290*/  UISETP.LT.AND UP0, UPT, UR9, 0x1, UPT ;  /* 0x000000010900788c */ /* 0x000fc8000bf01270 */
[----:B------:R-:W-:-:S04]  /*22a0*/  USEL UR12, UR9, 0x1, UP0 ;  /* 0x00000001090c7887 */ /* 0x000fc80008000000 */
[----:B------:R-:W-:-:S04]  /*22b0*/  UIADD3 UR12, UR9, -UR12, URZ ;  /* 0x8000000c090c7290 */ /* 0x000fc8000fffe03f */
[----:B------:R-:W-:-:S06]  /*22c0*/  UISETP.GE.AND UP0, UPT, UR12, 0x1, UPT ;  /* 0x000000010c00788c */ /* 0x000fcc000bf06270 */
[----:B------:R-:W-:-:S13]  /*22d0*/  PLOP3.LUT P0, PT, PT, PT, UP0, 0x80, 0x0 ;  /* 0x000000000000781c */ /* 0x000fda0003f0f008 */
[----:B------:R-:W-:Y:S05]  /*22e0*/  @!P0 BRA `(.L_x_24) ;  /* 0x0000000800048947 */ /* 0x000fea0003800000 */
[----:B01----:R-:W-:Y:S01]  /*22f0*/  IMAD.U32 R12, RZ, RZ, UR12 ;  /* 0x0000000cff0c7e24 */ /* 0x003fe2000f8e00ff */
[----:B------:R-:W-:Y:S01]  /*2300*/  ULDC UR19, c[0x0][0x50c] ;  /* 0x0001430000137ab9 */ /* 0x000fe20000000800 */
[----:B------:R-:W-:-:S07]  /*2310*/  IMAD.U32 R13, RZ, RZ, UR5 ;  /* 0x00000005ff0d7e24 */ /* 0x000fce000f8e00ff */
.L_x_32:
[----:B------:R-:W-:-:S13]  /*2320*/  ISETP.NE.AND P1, PT, R144, 0x3, PT ;  /* 0x000000039000780c */ /* 0x000fda0003f25270 */
[----:B------:R-:W-:Y:S05]  /*2330*/  @!P1 BRA `(.L_x_25) ;  /* 0x0000000000049947 */ /* 0x000fea0003800000 */
[----:B------:R-:W-:Y:S01]  /*2340*/  BPT.TRAP 0x1 ;  /* 0x000000040000795c */ /* 0x000fe20000300000 */
.L_x_25:
[----:B------:R-:W0:Y:S01]  /*2350*/  S2UR UR12, SR_CgaCtaId ;  /* 0x00000000000c79c3 */ /* 0x000e220000008800 */
[----:B------:R-:W-:Y:S01]  /*2360*/  UMOV UR10, 0x400 ;  /* 0x00000400000a7882 */ /* 0x000fe20000000000 */
[----:B------:R-:W-:Y:S01]  /*2370*/  SHF.L.U32 R14, R16, 0x1f, RZ ;  /* 0x0000001f100e7819 */ /* 0x000fe200000006ff */
[----:B0-----:R-:W-:-:S04]  /*2380*/  ULEA UR10, UR12, UR10, 0x18 ;  /* 0x0000000a0c0a7291 */ /* 0x001fc8000f8ec03f */
[----:B------:R-:W-:-:S09]  /*2390*/  ULEA UR12, UR18, UR10, 0x3 ;  /* 0x0000000a120c7291 */ /* 0x000fd2000f8e183f */
[----:B------:R0:W1:Y:S01]  /*23a0*/  SYNCS.PHASECHK.TRANS64.TRYWAIT P0, [UR12], R14 ;  /* 0x0000000eff0075a7 */ /* 0x000062000800014c */
[----:B------:R-:W-:Y:S05]  /*23b0*/  @!P1 BRA `(.L_x_26) ;  /* 0x0000000000049947 */ /* 0x000fea0003800000 */
[----:B------:R-:W-:Y:S01]  /*23c0*/  BPT.TRAP 0x1 ;  /* 0x000000040000795c */ /* 0x000fe20000300000 */
.L_x_26:
[----:B-1----:R-:W-:Y:S05]  /*23d0*/  @P0 BRA `(.L_x_27) ;  /* 0x0000000000080947 */ /* 0x002fea0003800000 */
[----:B------:R-:W1:Y:S02]  /*23e0*/  SYNCS.PHASECHK.TRANS64.TRYWAIT P0, [UR12], R14 ;  /* 0x0000000eff0075a7 */ /* 0x000e64000800014c */
[----:B-1----:R-:W-:Y:S05]  /*23f0*/  @!P0 BRA `(.L_x_28) ;  /* 0x0000007c00948947 */ /* 0x002fea0003800000 */
.L_x_27:
[----:B------:R-:W-:Y:S01]  /*2400*/  UIADD3 UR12, UR10, 0x2c280, URZ ;  /* 0x0002c2800a0c7890 */ /* 0x000fe2000fffe03f */
[----:B------:R-:W-:Y:S01]  /*2410*/  WARPGROUP.ARRIVE ;  /* 0x00000000000079c5 */ /* 0x000fe20000000000 */
[----:B------:R-:W-:Y:S02]  /*2420*/  UISETP.NE.AND UP0, UPT, UR7, URZ, UPT ;  /* 0x0000003f0700728c */ /* 0x000fe4000bf05270 */
[----:B------:R-:W-:Y:S02]  /*2430*/  USHF.R.U32.HI UR12, URZ, 0x4, UR12 ;  /* 0x000000043f0c7899 */ /* 0x000fe4000801160c */
[----:B------:R-:W-:Y:S02]  /*2440*/  USEL UR8, UR8, URZ, !UP0 ;  /* 0x0000003f08087287 */ /* 0x000fe4000c000000 */
[----:B------:R-:W-:Y:S02]  /*2450*/  ULOP3.LUT UR7, UR12, 0x3fff, URZ, 0xc0, !UPT ;  /* 0x00003fff0c077892 */ /* 0x000fe4000f8ec03f */
[----:B------:R-:W-:-:S02]  /*2460*/  ULOP3.LUT UR12, UR11, 0x10000, URZ, 0xfc, !UPT ;  /* 0x000100000b0c7892 */ /* 0x000fc4000f8efc3f */
[----:B------:R-:W-:Y:S02]  /*2470*/  ULOP3.LUT UR7, UR7, 0x10000, URZ, 0xfc, !UPT ;  /* 0x0001000007077892 */ /* 0x000fe4000f8efc3f */
[----:B------:R-:W-:Y:S02]  /*2480*/  UISETP.NE.U32.AND UP0, UPT, UR8, URZ, UPT ;  /* 0x0000003f0800728c */ /* 0x000fe4000bf05070 */
[----:B------:R-:W-:Y:S02]  /*2490*/  ULEA UR12, UR18, UR12, 0x9 ;  /* 0x0000000c120c7291 */ /* 0x000fe4000f8e483f */
[----:B------:R-:W-:Y:S02]  /*24a0*/  ULEA UR14, UR18, UR7, 0x7 ;  /* 0x00000007120e7291 */ /* 0x000fe4000f8e383f */
[----:B------:R-:W-:Y:S01]  /*24b0*/  UIADD3 UR7, UR12, 0x100, URZ ;  /* 0x000001000c077890 */ /* 0x000fe2000fffe03f */
[----:B------:R-:W-:Y:S01]  /*24c0*/  UMOV UR13, 0xc0000010 ;  /* 0xc0000010000d7882 */ /* 0x000fe20000000000 */
[----:B------:R-:W-:Y:S01]  /*24d0*/  UMOV UR15, 0xc0000010 ;  /* 0xc0000010000f7882 */ /* 0x000fe20000000000 */
[----:B------:R-:W-:-:S04]  /*24e0*/  UIADD3 UR6, UR6, 0x1, URZ ;  /* 0x0000000106067890 */ /* 0x000fc8000fffe03f */
[----:B------:R-:W-:Y:S01]  /*24f0*/  QGMMA.64x64x32.F32.E5M2.E5M2 R56, gdesc[UR12], R56, UP0 ;  /* 0x00e000000c3879f3 */ /* 0x000fe2000bf03838 */
[----:B------:R-:W-:Y:S01]  /*2500*/  UMOV UR12, UR7 ;  /* 0x00000007000c7c82 */ /* 0x000fe20008000000 */
[----:B------:R-:W-:Y:S02]  /*2510*/  UMOV UR13, 0xc0000010 ;  /* 0xc0000010000d7882 */ /* 0x000fe40000000000 */
[----:B------:R-:W-:Y:S01]  /*2520*/  QGMMA.64x64x32.F32.E5M2.E5M2 R24, gdesc[UR12], R24, UP0, gsb0 ;  /* 0x00e000000c1879f3 */ /* 0x000fe2000b803818 */
[----:B------:R-:W-:-:S04]  /*2530*/  UISETP.NE.AND UP0, UPT, UR6, UR19, UPT ;  /* 0x000000130600728c */ /* 0x000fc8000bf05270 */
[----:B------:R-:W-:-:S06]  /*2540*/  USEL UR7, URZ, 0x1, UP0 ;  /* 0x000000013f077887 */ /* 0x000fcc0008000000 */
[----:B------:R-:W-:Y:S01]  /*2550*/  ISETP.NE.AND P0, PT, RZ, UR7, PT ;  /* 0x00000007ff007c0c */ /* 0x000fe2000bf05270 */
[----:B------:R-:W-:-:S12]  /*2560*/  WARPGROUP.DEPBAR.LE gsb0, 0x1 ;  /* 0x00008000000079c5 */ /* 0x000fd80000010100 */
[----:B------:R-:W-:Y:S05]  /*2570*/  @!P0 BRA `(.L_x_29) ;  /* 0x0000000400088947 */ /* 0x000fea0003800000 */
[----:B------:R-:W-:Y:S02]  /*2580*/  WARPGROUP.DEPBAR.LE gsb0, 0x0 ;  /* 0x00008000000079c5 */ /* 0x000fe40000010000 */
[----:B------:R-:W-:-:S01]  /*2590*/  FADD R147, R56, R147 ;  /* 0x0000009338937221 */ /* 0x000fc20000000000 */
[----:B------:R-:W-:Y:S01]  /*25a0*/  FADD R142, R57, R142 ;  /* 0x0000008e398e7221 */ /* 0x000fe20000000000 */
        /* <DEDUP_REMOVED lines=62> */
[----:B------:R-:W-:-:S06]  /*2990*/  UMOV UR6, URZ ;  /* 0x0000003f00067c82 */ /* 0x000fcc0008000000 */
.L_x_29:
[----:B------:R-:W-:Y:S05]  /*29a0*/  @!P1 BRA `(.L_x_30) ;  /* 0x0000000000049947 */ /* 0x000fea0003800000 */
[----:B------:R-:W-:Y:S01]  /*29b0*/  BPT.TRAP 0x1 ;  /* 0x000000040000795c */ /* 0x000fe20000300000 */
.L_x_30:
[----:B------:R-:W-:-:S13]  /*29c0*/  ISETP.NE.AND P0, PT, R5, RZ, PT ;  /* 0x000000ff0500720c */ /* 0x000fda0003f05270 */
[----:B01----:R-:W-:-:S05]  /*29d0*/  @P0 LEA R14, R13, UR10, 0x3 ;  /* 0x0000000a0d0e0c11 */ /* 0x003fca000f8e18ff */
[----:B------:R-:W-:-:S05]  /*29e0*/  @P0 VIADD R15, R14, 0xb0 ;  /* 0x000000b00e0f0836 */ /* 0x000fca0000000000 */
[----:B------:R-:W-:-:S04]  /*29f0*/  @P0 PRMT R15, R6, 0x654, R15 ;  /* 0x00000654060f0816 */ /* 0x000fc8000000000f */
[----:B------:R0:W-:Y:S01]  /*2a00*/  @P0 SYNCS.ARRIVE.TRANS64.RED.A1T0 RZ, [R15+URZ], RZ ;  /* 0x000000ff0fff09a7 */ /* 0x0001e2000810043f */
[----:B------:R-:W-:-:S13]  /*2a10*/  ISETP.GT.U32.AND P0, PT, R4, 0x1, PT ;  /* 0x000000010400780c */ /* 0x000fda0003f04070 */
[----:B0-----:R-:W-:Y:S05]  /*2a20*/  @P0 BRA `(.L_x_31) ;  /* 0x0000000000040947 */ /* 0x001fea0003800000 */
[----:B------:R-:W-:Y:S01]  /*2a30*/  BPT.TRAP 0x1 ;  /* 0x000000040000795c */ /* 0x000fe20000300000 */
.L_x_31:
[----:B------:R-:W-:Y:S01]  /*2a40*/  UIADD3 UR18, UR18, 0x1, URZ ;  /* 0x0000000112127890 */ /* 0x000fe2000fffe03f */
[C---:B------:R-:W-:Y:S01]  /*2a50*/  ISETP.GT.AND P1, PT, R12.reuse, 0x1, PT ;  /* 0x000000010c00780c */ /* 0x040fe20003f24270 */
[----:B------:R-:W-:Y:S02]  /*2a60*/  VIADD R13, R13, 0x1 ;  /* 0x000000010d0d7836 */ /* 0x000fe40000000000 */
[----:B------:R-:W-:Y:S01]  /*2a70*/  UISETP.NE.AND UP0, UPT, UR18, 0x16, UPT ;  /* 0x000000161200788c */ /* 0x000fe2000bf05270 */
[----:B------:R-:W-:Y:S02]  /*2a80*/  VIADD R12, R12, 0xffffffff ;  /* 0xffffffff0c0c7836 */ /* 0x000fe40000000000 */
[C---:B------:R-:W-:Y:S01]  /*2a90*/  ISETP.NE.AND P0, PT, R13.reuse, 0x16, PT ;  /* 0x000000160d00780c */ /* 0x040fe20003f05270 */
[----:B------:R-:W-:Y:S02]  /*2aa0*/  USEL UR8, URZ, 0x1, UP0 ;  /* 0x000000013f087887 */ /* 0x000fe40008000000 */
[----:B------:R-:W-:Y:S01]  /*2ab0*/  USEL UR18, UR18, URZ, UP0 ;  /* 0x0000003f12127287 */ /* 0x000fe20008000000 */
[----:B------:R-:W-:-:S03]  /*2ac0*/  SEL R13, R13, RZ, P0 ;  /* 0x000000ff0d0d7207 */ /* 0x000fc60000000000 */
[----:B------:R-:W-:Y:S01]  /*2ad0*/  LOP3.LUT R16, R16, UR8, RZ, 0x3c, !PT ;  /* 0x0000000810107c12 */ /* 0x000fe2000f8e3cff */
[----:B------:R-:W-:Y:S01]  /*2ae0*/  UMOV UR8, 0x1 ;  /* 0x0000000100087882 */ /* 0x000fe20000000000 */
[----:B------:R-:W-:Y:S06]  /*2af0*/  @P1 BRA `(.L_x_32) ;  /* 0xfffffff800081947 */ /* 0x000fec000383ffff */
.L_x_24:
[----:B------:R-:W-:Y:S01]  /*2b00*/  UISETP.NE.AND UP0, UPT, UR6, URZ, UPT ;  /* 0x0000003f0600728c */ /* 0x000fe2000bf05270 */
[----:B01----:R-:W0:Y:S03]  /*2b10*/  LDC R12, c[0x0][0x28c] ;  /* 0x0000a300ff0c7b82 */ /* 0x003e260000000800 */
[----:B------:R-:W-:-:S06]  /*2b20*/  USEL UR6, URZ, 0x1, !UP0 ;  /* 0x000000013f067887 */ /* 0x000fcc000c000000 */
[----:B------:R-:W-:Y:S02]  /*2b30*/  ISETP.NE.AND P0, PT, RZ, UR6, PT ;  /* 0x00000006ff007c0c */ /* 0x000fe4000bf05270 */
[----:B0-----:R-:W-:-:S11]  /*2b40*/  ISETP.GE.AND P1, PT, R12, 0x1, PT ;  /* 0x000000010c00780c */ /* 0x001fd60003f26270 */
[----:B------:R-:W-:Y:S05]  /*2b50*/  @!P0 BRA `(.L_x_33) ;  /* 0x0000000400048947 */ /* 0x000fea0003800000 */
[----:B------:R-:W-:Y:S02]  /*2b60*/  WARPGROUP.DEPBAR.LE gsb0, 0x0 ;  /* 0x00008000000079c5 */ /* 0x000fe40000010000 */
[----:B------:R-:W-:Y:S01]  /*2b70*/  FADD R147, R56, R147 ;  /* 0x0000009338937221 */ /* 0x000fe20000000000 */
        /* <DEDUP_REMOVED lines=62> */
[----:B------:R-:W-:-:S07]  /*2f60*/  FADD R20, R20, R55 ;  /* 0x0000003714147221 */ /* 0x000fce0000000000 */
.L_x_33:
[----:B------:R-:W-:Y:S02]  /*2f70*/  WARPGROUP.DEPBAR.LE gsb0, 0x0 ;  /* 0x00008000000079c5 */ /* 0x000fe40000010000 */
[----:B------:R-:W-:Y:S05]  /*2f80*/  @!P1 BRA `(.L_x_34) ;  /* 0x0000000000549947 */ /* 0x000fea0003800000 */
[----:B------:R-:W-:-:S13]  /*2f90*/  ISETP.NE.AND P0, PT, R144, 0x3, PT ;  /* 0x000000039000780c */ /* 0x000fda0003f05270 */
[----:B------:R-:W-:Y:S05]  /*2fa0*/  @!P0 BRA `(.L_x_35) ;  /* 0x0000000000048947 */ /* 0x000fea0003800000 */
[----:B------:R-:W-:Y:S01]  /*2fb0*/  BPT.TRAP 0x1 ;  /* 0x000000040000795c */ /* 0x000fe20000300000 */
.L_x_35:
[----:B------:R-:W-:Y:S01]  /*2fc0*/  ISETP.NE.AND P0, PT, R5, RZ, PT ;  /* 0x000000ff0500720c */ /* 0x000fe20003f05270 */
[----:B------:R-:W-:Y:S01]  /*2fd0*/  BSSY B0, `(.L_x_36) ;  /* 0x000000e000007945 */ /* 0x000fe20003800000 */
[----:B------:R-:W-:-:S11]  /*2fe0*/  ISETP.GT.U32.AND P1, PT, R4, 0x1, PT ;  /* 0x000000010400780c */ /* 0x000fd60003f24070 */
[----:B------:R-:W-:Y:S05]  /*2ff0*/  @!P0 BRA `(.L_x_37) ;  /* 0x00000000002c8947 */ /* 0x000fea0003800000 */
[----:B------:R-:W-:-:S04]  /*3000*/  UISETP.LT.AND UP0, UPT, UR9, 0x1, UPT ;  /* 0x000000010900788c */ /* 0x000fc8000bf01270 */
[----:B------:R-:W-:-:S04]  /*3010*/  USEL UR8, UR9, 0x1, UP0 ;  /* 0x0000000109087887 */ /* 0x000fc80008000000 */
[----:B------:R-:W-:-:S04]  /*3020*/  UIADD3 UR8, UR5, UR9, -UR8 ;  /* 0x0000000905087290 */ /* 0x000fc8000fffe808 */
[----:B------:R-:W-:-:S04]  /*3030*/  UIMAD.WIDE.U32 UR6, UR8, -0x45d1745d, URZ ;  /* 0xba2e8ba3080678a5 */ /* 0x000fc8000f8e003f */
[----:B------:R-:W-:-:S04]  /*3040*/  USHF.R.U32.HI UR6, URZ, 0x4, UR7 ;  /* 0x000000043f067899 */ /* 0x000fc80008011607 */
[----:B------:R-:W-:-:S04]  /*3050*/  UIMAD UR8, UR6, -0x16, UR8 ;  /* 0xffffffea060878a4 */ /* 0x000fc8000f8e0208 */
[----:B------:R-:W-:-:S04]  /*3060*/  ULEA UR8, UR8, UR10, 0x3 ;  /* 0x0000000a08087291 */ /* 0x000fc8000f8e183f */
[----:B------:R-:W-:-:S06]  /*3070*/  UIADD3 UR8, UR8, 0xb0, URZ ;  /* 0x000000b008087890 */ /* 0x000fcc000fffe03f */
[----:B------:R-:W-:-:S05]  /*3080*/  IMAD.U32 R13, RZ, RZ, UR8 ;  /* 0x00000008ff0d7e24 */ /* 0x000fca000f8e00ff */
[----:B------:R-:W-:-:S04]  /*3090*/  PRMT R12, R6, 0x654, R13 ;  /* 0x00000654060c7816 */ /* 0x000fc8000000000d */
[----:B------:R0:W-:Y:S03]  /*30a0*/  SYNCS.ARRIVE.TRANS64.RED.A1T0 RZ, [R12+URZ], RZ ;  /* 0x000000ff0cff79a7 */ /* 0x0001e6000810043f */
.L_x_37:
[----:B------:R-:W-:Y:S05]  /*30b0*/  BSYNC B0 ;  /* 0x0000000000007941 */ /* 0x000fea0003800000 */
.L_x_36:
[----:B------:R-:W-:Y:S05]  /*30c0*/  @P1 BRA `(.L_x_34) ;  /* 0x0000000000041947 */ /* 0x000fea0003800000 */
[----:B------:R-:W-:Y:S01]  /*30d0*/  BPT.TRAP 0x1 ;  /* 0x000000040000795c */ /* 0x000fe20000300000 */
.L_x_34:
[----:B------:R-:W1:Y:S01]  /*30e0*/  LDC R16, c[0x0][0x288] ;  /* 0x0000a200ff107b82 */ /* 0x000e620000000800 */
[----:B------:R-:W-:Y:S01]  /*30f0*/  IMAD.SHL.U32 R33, R11, 0x40, RZ ;  /* 0x000000400b217824 */ /* 0x000fe200078e00ff */
[--C-:B0-----:R-:W-:Y:S01]  /*3100*/  SHF.R.U32.HI R12, RZ, 0x2, R0.reuse ;  /* 0x00000002ff0c7819 */ /* 0x101fe20000011600 */
[----:B------:R-:W-:Y:S01]  /*3110*/  UIADD3 UR5, UR9, UR5, URZ ;  /* 0x0000000509057290 */ /* 0x000fe2000fffe03f */
[----:B------:R-:W-:Y:S01]  /*3120*/  LOP3.LUT R14, R0, 0x60, RZ, 0xc0, !PT ;  /* 0x00000060000e7812 */ /* 0x000fe200078ec0ff */
[----:B------:R-:W-:Y:S01]  /*3130*/  IMAD.SHL.U32 R34, R10, 0x100, RZ ;  /* 0x000001000a227824 */ /* 0x000fe200078e00ff */
[----:B------:R-:W-:Y:S01]  /*3140*/  SHF.R.U32.HI R15, RZ, 0x7, R0 ;  /* 0x00000007ff0f7819 */ /* 0x000fe20000011600 */
[----:B------:R-:W-:Y:S01]  /*3150*/  UISETP.GT.U32.AND UP0, UPT, UR5, 0x15, UPT ;  /* 0x000000150500788c */ /* 0x000fe2000bf04070 */
[----:B------:R-:W-:Y:S01]  /*3160*/  LOP3.LUT R13, R12, 0x7, RZ, 0xc0, !PT ;  /* 0x000000070c0d7812 */ /* 0x000fe200078ec0ff */
[C---:B------:R-:W-:Y:S01]  /*3170*/  IMAD.SHL.U32 R26, R0.reuse, 0x2, RZ ;  /* 0x00000002001a7824 */ /* 0x040fe200078e00ff */
[----:B------:R-:W-:Y:S01]  /*3180*/  SHF.R.U32.HI R14, RZ, 0x1, R14 ;  /* 0x00000001ff0e7819 */ /* 0x000fe2000001160e */
[----:B------:R-:W-:Y:S01]  /*3190*/  ULDC UR12, c[0x0][0x284] ;  /* 0x0000a100000c7ab9 */ /* 0x000fe20000000800 */
[----:B------:R-:W-:Y:S01]  /*31a0*/  LOP3.LUT R12, R15, 0x1, RZ, 0xc0, !PT ;  /* 0x000000010f0c7812 */ /* 0x000fe200078ec0ff */
[----:B------:R-:W-:Y:S01]  /*31b0*/  UISETP.LT.U32.AND UP0, UPT, UR9, 0x16, UP0 ;  /* 0x000000160900788c */ /* 0x000fe20008701070 */
[----:B------:R-:W-:Y:S01]  /*31c0*/  IADD3 R17, RZ, -R14, -R13 ;  /* 0x8000000eff117210 */ /* 0x000fe20007ffe80d */
[----:B------:R-:W-:Y:S01]  /*31d0*/  UISETP.GE.U32.AND UP1, UPT, UR9, 0x16, UPT ;  /* 0x000000160900788c */ /* 0x000fe2000bf26070 */
[----:B------:R-:W-:Y:S01]  /*31e0*/  LOP3.LUT R15, R0, 0x3, RZ, 0xc0, !PT ;  /* 0x00000003000f7812 */ /* 0x000fe200078ec0ff */
[C---:B------:R-:W-:Y:S01]  /*31f0*/  IMAD.SHL.U32 R24, R12.reuse, 0x40, RZ ;  /* 0x000000400c187824 */ /* 0x040fe200078e00ff */
[----:B------:R-:W-:Y:S01]  /*3200*/  SHF.R.S32.HI R29, RZ, 0x1f, R7 ;  /* 0x0000001fff1d7819 */ /* 0x000fe20000011407 */
[----:B------:R-:W-:Y:S01]  /*3210*/  UIMAD.WIDE.U32 UR6, UR5, -0x45d1745d, URZ ;  /* 0xba2e8ba3050678a5 */ /* 0x000fe2000f8e003f */
[C---:B------:R-:W-:Y:S01]  /*3220*/  LOP3.LUT R26, R33.reuse, 0x6, R26, 0xf8, !PT ;  /* 0x00000006211a7812 */ /* 0x040fe200078ef81a */
[----:B------:R-:W-:Y:S01]  /*3230*/  USEL UR8, URZ, 0x1, !UP0 ;  /* 0x000000013f087887 */ /* 0x000fe2000c000000 */
[----:B------:R-:W-:Y:S01]  /*3240*/  IMAD R17, R12, -0x40, R17 ;  /* 0xffffffc00c117824 */ /* 0x000fe200078e0211 */
[----:B------:R-:W-:Y:S01]  /*3250*/  ULDC.64 UR10, c[0x0][0x5d0] ;  /* 0x00017400000a7ab9 */ /* 0x000fe20000000a00 */
[----:B-1----:R-:W-:Y:S01]  /*3260*/  ISETP.GE.AND P0, PT, R33, R16, PT ;  /* 0x000000102100720c */ /* 0x002fe20003f06270 */
[----:B------:R-:W-:Y:S01]  /*3270*/  IMAD R12, R15, -0x2, R16 ;  /* 0xfffffffe0f0c7824 */ /* 0x000fe200078e0210 */
[----:B------:R-:W-:Y:S01]  /*3280*/  SHF.R.S32.HI R27, RZ, 0x1f, R26 ;  /* 0x0000001fff1b7819 */ /* 0x000fe2000001141a */
[----:B------:R-:W-:Y:S01]  /*3290*/  IMAD R16, R29, UR10, RZ ;  /* 0x0000000a1d107c24 */ /* 0x000fe2000f8e02ff */
[----:B------:R-:W-:Y:S01]  /*32a0*/  ISETP.GE.OR P0, PT, R34, UR12, P0 ;  /* 0x0000000c22007c0c */ /* 0x000fe20008706670 */
[----:B------:R-:W-:Y:S01]  /*32b0*/  USHF.R.U32.HI UR6, URZ, 0x4, UR7 ;  /* 0x000000043f067899 */ /* 0x000fe20008011607 */
[----:B------:R-:W-:Y:S01]  /*32c0*/  LOP3.LUT R35, R24, 0x40, R13, 0xe2, !PT ;  /* 0x0000004018237812 */ /* 0x000fe200078ee20d */
[----:B------:R-:W-:Y:S01]  /*32d0*/  ULOP3.LUT UR4, UR4, UR8, URZ, 0x3c, !UPT ;  /* 0x0000000804047292 */ /* 0x000fe2000f8e3c3f */
[----:B------:R-:W-:Y:S01]  /*32e0*/  IMAD.WIDE R24, R10, 0x100, RZ ;  /* 0x000001000a187825 */ /* 0x000fe200078e02ff */
[----:B------:R-:W-:Y:S01]  /*32f0*/  UIMAD UR5, UR6, -0x16, UR5 ;  /* 0xffffffea060578a4 */ /* 0x000fe2000f8e0205 */
[----:B------:R-:W-:Y:S01]  /*3300*/  IADD3 R34, -R34, UR12, R17 ;  /* 0x0000000c22227c10 */ /* 0x000fe2000fffe111 */
[----:B------:R-:W-:Y:S01]  /*3310*/  @UP1 ULOP3.LUT UR4, UR4, 0x1, UR6, 0x78, !UPT ;  /* 0x0000000104041892 */ /* 0x000fe2000f8e7806 */
[C---:B------:R-:W-:Y:S01]  /*3320*/  IMAD R13, R7.reuse, UR11, R16 ;  /* 0x0000000b070d7c24 */ /* 0x040fe2000f8e0210 */
[----:B------:R-:W-:Y:S01]  /*3330*/  LOP3.LUT R35, R24, R35, R14, 0xfe, !PT ;  /* 0x0000002318237212 */ /* 0x000fe200078efe0e */
[----:B------:R-:W-:-:S04]  /*3340*/  IMAD.WIDE.U32 R10, R7, UR10, R26 ;  /* 0x0000000a070a7c25 */ /* 0x000fc8000f8e001a */
[----:B------:R-:W-:Y:S02]  /*3350*/  IMAD.IADD R11, R11, 0x1, R13 ;  /* 0x000000010b0b7824 */ /* 0x000fe400078e020d */
[----:B------:R-:W-:Y:S02]  /*3360*/  IMAD.IADD R33, R12, 0x1, -R33 ;  /* 0x000000010c217824 */ /* 0x000fe400078e0a21 */
[----:B------:R-:W-:Y:S01]  /*3370*/  IMAD.MOV.U32 R32, RZ, RZ, -0x1 ;  /* 0xffffffffff207424 */ /* 0x000fe200078e00ff */
[----:B------:R-:W-:Y:S06]  /*3380*/  @P0 BRA `(.L_x_38) ;  /* 0x0000004800040947 */ /* 0x000fec0003800000 */
[----:B------:R-:W0:Y:S01]  /*3390*/  LDC.64 R30, c[0x0][0x5c8] ;  /* 0x00017200ff1e7b82 */ /* 0x000e220000000a00 */
[----:B------:R-:W-:Y:S01]  /*33a0*/  ULDC.64 UR6, c[0x0][0x5c0] ;  /* 0x0001700000067ab9 */ /* 0x000fe20000000a00 */
[----:B------:R-:W-:Y:S01]  /*33b0*/  BSSY B0, `(.L_x_38) ;  /* 0x000047e000007945 */ /* 0x000fe20003800000 */
[-C--:B0-----:R-:W-:Y:S02]  /*33c0*/  IMAD R12, R25, R30.reuse, RZ ;  /* 0x0000001e190c7224 */ /* 0x081fe400078e02ff */
[----:B------:R-:W-:-:S04]  /*33d0*/  IMAD.WIDE.U32 R10, R35, R30, R10 ;  /* 0x0000001e230a7225 */ /* 0x000fc800078e000a */
[----:B------:R-:W-:Y:S01]  /*33e0*/  IMAD R15, R35, R31, R12 ;  /* 0x0000001f230f7224 */ /* 0x000fe200078e020c */
[----:B------:R-:W-:Y:S01]  /*33f0*/  IADD3 R16, P4, R10, UR6, RZ ;  /* 0x000000060a107c10 */ /* 0x000fe2000ff9e0ff */
[C---:B------:R-:W-:Y:S01]  /*3400*/  IMAD.SHL.U32 R13, R30.reuse, 0x80, RZ ;  /* 0x000000801e0d7824 */ /* 0x040fe200078e00ff */
[C---:B------:R-:W-:Y:S01]  /*3410*/  LEA R28, P2, R30.reuse, R10, 0x3 ;  /* 0x0000000a1e1c7211 */ /* 0x040fe200078418ff */
[----:B------:R-:W-:Y:S01]  /*3420*/  IMAD.IADD R36, R11, 0x1, R15 ;  /* 0x000000010b247824 */ /* 0x000fe200078e020f */
[----:B------:R-:W-:Y:S02]  /*3430*/  SHF.L.U64.HI R11, R30, 0x7, R31 ;  /* 0x000000071e0b7819 */ /* 0x000fe4000001021f */
[----:B------:R-:W-:Y:S02]  /*3440*/  IADD3 R12, P1, P0, R10, UR6, R13 ;  /* 0x000000060a0c7c10 */ /* 0x000fe4000f83e00d */
[----:B------:R-:W-:Y:S02]  /*3450*/  IADD3.X R17, R36, UR7, RZ, P4, !PT ;  /* 0x0000000724117c10 */ /* 0x000fe4000a7fe4ff */
[----:B---3-5:R-:W-:-:S02]  /*3460*/  FSETP.NEU.AND P4, PT, R9, RZ, PT ;  /* 0x000000ff0900720b */ /* 0x028fc40003f8d000 */
[----:B------:R-:W-:Y:S02]  /*3470*/  LEA.HI.X R30, R30, R36, R31, 0x3, P2 ;  /* 0x000000241e1e7211 */ /* 0x000fe400010f1c1f */
[C---:B------:R-:W-:Y:S02]  /*3480*/  IADD3 R14, P2, R28.reuse, UR6, RZ ;  /* 0x000000061c0e7c10 */ /* 0x040fe4000ff5e0ff */
[----:B------:R-:W-:Y:S02]  /*3490*/  IADD3 R10, P5, P6, R28, UR6, R13 ;  /* 0x000000061c0a7c10 */ /* 0x000fe4000febe00d */
[--C-:B------:R-:W-:Y:S02]  /*34a0*/  IADD3.X R13, R36, UR7, R11.reuse, P1, P0 ;  /* 0x00000007240d7c10 */ /* 0x100fe40008fe040b */
[C---:B------:R-:W-:Y:S02]  /*34b0*/  IADD3.X R15, R30.reuse, UR7, RZ, P2, !PT ;  /* 0x000000071e0f7c10 */ /* 0x040fe400097fe4ff */
[----:B------:R-:W-:Y:S01]  /*34c0*/  IADD3.X R11, R30, UR7, R11, P5, P6 ;  /* 0x000000071e0b7c10 */ /* 0x000fe2000afec40b */
[----:B------:R-:W-:Y:S06]  /*34d0*/  @!P4 BRA `(.L_x_39) ;  /* 0x00000034009cc947 */ /* 0x000fec0003800000 */
[----:B------:R-:W-:Y:S01]  /*34e0*/  ULDC.64 UR6, c[0x0][0x5b8] ;  /* 0x00016e0000067ab9 */ /* 0x000fe20000000a00 */
[----:B------:R-:W-:Y:S01]  /*34f0*/  ISETP.GE.AND P0, PT, R34, 0x1, PT ;  /* 0x000000012200780c */ /* 0x000fe20003f06270 */
[----:B------:R-:W-:Y:S01]  /*3500*/  IMAD R28, R29, UR6, RZ ;  /* 0x000000061d1c7c24 */ /* 0x000fe2000f8e02ff */
[----:B------:R-:W-:Y:S01]  /*3510*/  ULDC.64 UR10, c[0x0][0x5a8] ;  /* 0x00016a00000a7ab9 */ /* 0x000fe20000000a00 */
[----:B------:R-:W-:Y:S01]  /*3520*/  IMAD.WIDE.U32 R26, R7, UR6, R26 ;  /* 0x00000006071a7c25 */ /* 0x000fe2000f8e001a */
[----:B------:R-:W-:Y:S01]  /*3530*/  ISETP.LT.OR P4, PT, R33, 0x1, !P0 ;  /* 0x000000012100780c */ /* 0x000fe20004781670 */
[----:B------:R-:W-:Y:S02]  /*3540*/  BSSY B1, `(.L_x_40) ;  /* 0x000000c000017945 */ /* 0x000fe40003800000 */
[----:B------:R-:W-:Y:S01]  /*3550*/  IMAD R7, R7, UR7, R28 ;  /* 0x0000000707077c24 */ /* 0x000fe2000f8e021c */
[----:B------:R-:W-:Y:S02]  /*3560*/  ULDC.64 UR6, c[0x0][0x5b0] ;  /* 0x00016c0000067ab9 */ /* 0x000fe40000000a00 */
[----:B------:R-:W-:-:S02]  /*3570*/  IMAD R30, R25, UR6, RZ ;  /* 0x00000006191e7c24 */ /* 0x000fc4000f8e02ff */
[----:B------:R-:W-:Y:S02]  /*3580*/  IMAD.IADD R27, R27, 0x1, R7 ;  /* 0x000000011b1b7824 */ /* 0x000fe400078e0207 */
[C---:B------:R-:W-:Y:S02]  /*3590*/  IMAD R7, R35.reuse, UR7, R30 ;  /* 0x0000000723077c24 */ /* 0x040fe4000f8e021e */
[----:B------:R-:W-:-:S03]  /*35a0*/  IMAD.WIDE.U32 R28, R35, UR6, R26 ;  /* 0x00000006231c7c25 */ /* 0x000fc6000f8e001a */
[----:B------:R-:W-:-:S04]  /*35b0*/  IADD3 R28, P1, R28, UR10, RZ ;  /* 0x0000000a1c1c7c10 */ /* 0x000fc8000ff3e0ff */
[--C-:B------:R-:W-:Y:S02]  /*35c0*/  IADD3.X R29, R29, UR11, R7.reuse, P1, !PT ;  /* 0x0000000b1d1d7c10 */ /* 0x100fe40008ffe407 */
[----:B------:R-:W-:Y:S01]  /*35d0*/  PRMT R7, RZ, 0x7610, R7 ;  /* 0x00007610ff077816 */ /* 0x000fe20000000007 */
[----:B------:R-:W-:Y:S06]  /*35e0*/  @P4 BRA `(.L_x_41) ;  /* 0x0000000000044947 */ /* 0x000fec0003800000 */
[----:B------:R0:W5:Y:S02]  /*35f0*/  LDG.E.U8 R7, desc[UR16][R28.64] ;  /* 0x000000101c077981 */ /* 0x000164000c1e1100 */
.L_x_41:
[----:B------:R-:W-:Y:S05]  /*3600*/  BSYNC B1 ;  /* 0x0000000000017941 */ /* 0x000fea0003800000 */
.L_x_40:
[----:B-----5:R-:W-:Y:S01]  /*3610*/  LOP3.LUT R7, R7, 0xff, RZ, 0xc0, !PT ;  /* 0x000000ff07077812 */ /* 0x020fe200078ec0ff */
[----:B------:R-:W-:Y:S01]  /*3620*/  BSSY B1, `(.L_x_42) ;  /* 0x000000b000017945 */ /* 0x000fe20003800000 */
[----:B------:R-:W-:Y:S02]  /*3630*/  ISETP.LT.OR P2, PT, R33, 0x2, !P0 ;  /* 0x000000022100780c */ /* 0x000fe40004741670 */
[----:B------:R-:W-:-:S05]  /*3640*/  F2FP.F16.E5M2.UNPACK_B R7, R7 ;  /* 0x00000007ff07723e */ /* 0x000fca00020004ff */
[----:B------:R-:W-:Y:S01]  /*3650*/  HADD2.F32 R30, -RZ, R7.H0_H0 ;  /* 0x20000007ff1e7230 */ /* 0x000fe20000004100 */
[----:B------:R-:W-:-:S04]  /*3660*/  PRMT R7, RZ, 0x7610, R7 ;  /* 0x00007610ff077816 */ /* 0x000fc80000000007 */
[----:B------:R-:W-:-:S04]  /*3670*/  FMUL R30, R30, R9 ;  /* 0x000000091e1e7220 */ /* 0x000fc80000400000 */
[----:B--2---:R-:W-:-:S05]  /*3680*/  FFMA R30, R147, R8, R30 ;  /* 0x00000008931e7223 */ /* 0x004fca000000001e */
[----:B------:R-:W-:-:S05]  /*3690*/  F2FP.SATFINITE.E5M2.F32.PACK_AB_MERGE_C R31, RZ, R30, RZ ;  /* 0x0000001eff1f723e */ /* 0x000fca00048060ff */
[----:B------:R1:W-:Y:S01]  /*36a0*/  @!P4 STG.E.U8 desc[UR16][R16.64], R31 ;  /* 0x0000001f1000c986 */ /* 0x0003e2000c101110 */
[----:B------:R-:W-:Y:S05]  /*36b0*/  @P2 BRA `(.L_x_43) ;  /* 0x0000000000042947 */ /* 0x000fea0003800000 */
[----:B------:R2:W5:Y:S02]  /*36c0*/  LDG.E.U8 R7, desc[UR16][R28.64+0x1] ;  /* 0x000001101c077981 */ /* 0x000564000c1e1100 */
.L_x_43:
[----:B------:R-:W-:Y:S05]  /*36d0*/  BSYNC B1 ;  /* 0x0000000000017941 */ /* 0x000fea0003800000 */
.L_x_42:
[----:B-----5:R-:W-:Y:S01]  /*36e0*/  LOP3.LUT R7, R7, 0xff, RZ, 0xc0, !PT ;  /* 0x000000ff07077812 */ /* 0x020fe200078ec0ff */
[----:B------:R-:W-:Y:S01]  /*36f0*/  BSSY B1, `(.L_x_44) ;  /* 0x0000013000017945 */ /* 0x000fe20003800000 */
[----:B------:R-:W-:Y:S02]  /*3700*/  IADD3 R37, P1, R35, 0x8, RZ ;  /* 0x0000000823257810 */ /* 0x000fe40007f3e0ff */
[----:B------:R-:W-:-:S03]  /*3710*/  F2FP.F16.E5M2.UNPACK_B R7, R7 ;  /* 0x00000007ff07723e */ /* 0x000fc600020004ff */
[----:B-1----:R-:W-:Y:S01]  /*3720*/  IMAD.X R31, RZ, RZ, R25, P1 ;  /* 0x000000ffff1f7224 */ /* 0x002fe200008e0619 */
[----:B------:R-:W-:Y:S01]  /*3730*/  ISETP.GE.AND P1, PT, R34, 0x9, PT ;  /* 0x000000092200780c */ /* 0x000fe20003f26270 */
[----:B------:R-:W-:Y:S02]  /*3740*/  HADD2.F32 R30, -RZ, R7.H0_H0 ;  /* 0x20000007ff1e7230 */ /* 0x000fe40000004100 */
[----:B------:R-:W-:Y:S01]  /*3750*/  IMAD R36, R31, UR6, RZ ;  /* 0x000000061f247c24 */ /* 0x000fe2000f8e02ff */
[----:B------:R-:W-:Y:S02]  /*3760*/  ISETP.LT.OR P5, PT, R33, 0x1, !P1 ;  /* 0x000000012100780c */ /* 0x000fe40004fa1670 */
[----:B------:R-:W-:Y:S01]  /*3770*/  FMUL R7, R30, R9 ;  /* 0x000000091e077220 */ /* 0x000fe20000400000 */
[----:B------:R-:W-:-:S04]  /*3780*/  IMAD.WIDE.U32 R30, R37, UR6, R26 ;  /* 0x00000006251e7c25 */ /* 0x000fc8000f8e001a */
[----:B------:R-:W-:Y:S01]  /*3790*/  FFMA R7, R142, R8, R7 ;  /* 0x000000088e077223 */ /* 0x000fe20000000007 */
[----:B------:R-:W-:Y:S01]  /*37a0*/  IMAD R37, R37, UR7, R36 ;  /* 0x0000000725257c24 */ /* 0x000fe2000f8e0224 */
[----:B------:R-:W-:-:S03]  /*37b0*/  IADD3 R30, P4, R30, UR10, RZ ;  /* 0x0000000a1e1e7c10 */ /* 0x000fc6000ff9e0ff */
[----:B------:R-:W-:Y:S02]  /*37c0*/  F2FP.SATFINITE.E5M2.F32.PACK_AB_MERGE_C R39, RZ, R7, RZ ;  /* 0x00000007ff27723e */ /* 0x000fe400048060ff */
[----:B------:R-:W-:Y:S02]  /*37d0*/  IADD3.X R31, R31, UR11, R37, P4, !PT ;  /* 0x0000000b1f1f7c10 */ /* 0x000fe4000a7fe425 */
[----:B------:R-:W-:Y:S01]  /*37e0*/  PRMT R7, RZ, 0x7610, R7 ;  /* 0x00007610ff077816 */ /* 0x000fe20000000007 */
[----:B------:R1:W-:Y:S01]  /*37f0*/  @!P2 STG.E.U8 desc[UR16][R16.64+0x1], R39 ;  /* 0x000001271000a986 */ /* 0x0003e2000c101110 */
[----:B------:R-:W-:Y:S05]  /*3800*/  @P5 BRA `(.L_x_45) ;  /* 0x0000000000045947 */ /* 0x000fea0003800000 */
[----:B------:R3:W5:Y:S02]  /*3810*/  LDG.E.U8 R7, desc[UR16][R30.64] ;  /* 0x000000101e077981 */ /* 0x000764000c1e1100 */
.L_x_45:
[----:B------:R-:W-:Y:S05]  /*3820*/  BSYNC B1 ;  /* 0x0000000000017941 */ /* 0x000fea0003800000 */
.L_x_44:
[----:B-----5:R-:W-:Y:S01]  /*3830*/  LOP3.LUT R7, R7, 0xff, RZ, 0xc0, !PT ;  /* 0x000000ff07077812 */ /* 0x020fe200078ec0ff */
[----:B------:R-:W-:Y:S01]  /*3840*/  BSSY B1, `(.L_x_46) ;  /* 0x000000b000017945 */ /* 0x000fe20003800000 */
[----:B------:R-:W-:Y:S02]  /*3850*/  ISETP.LT.OR P2, PT, R33, 0x2, !P1 ;  /* 0x000000022100780c */ /* 0x000fe40004f41670 */
[----:B------:R-:W-:-:S05]  /*3860*/  F2FP.F16.E5M2.UNPACK_B R7, R7 ;  /* 0x00000007ff07723e */ /* 0x000fca00020004ff */
[----:B------:R-:W-:Y:S01]  /*3870*/  HADD2.F32 R36, -RZ, R7.H0_H0 ;  /* 0x20000007ff247230 */ /* 0x000fe20000004100 */
[----:B------:R-:W-:-:S04]  /*3880*/  PRMT R7, RZ, 0x7610, R7 ;  /* 0x00007610ff077816 */ /* 0x000fc80000000007 */
[----:B------:R-:W-:-:S04]  /*3890*/  FMUL R36, R36, R9 ;  /* 0x0000000924247220 */ /* 0x000fc80000400000 */
[----:B------:R-:W-:-:S05]  /*38a0*/  FFMA R36, R145, R8, R36 ;  /* 0x0000000891247223 */ /* 0x000fca0000000024 */
[----:B------:R-:W-:-:S05]  /*38b0*/  F2FP.SATFINITE.E5M2.F32.PACK_AB_MERGE_C R37, RZ, R36, RZ ;  /* 0x00000024ff25723e */ /* 0x000fca00048060ff */
[----:B------:R4:W-:Y:S01]  /*38c0*/  @!P5 STG.E.U8 desc[UR16][R14.64], R37 ;  /* 0x000000250e00d986 */ /* 0x0009e2000c101110 */
[----:B------:R-:W-:Y:S05]  /*38d0*/  @P2 BRA `(.L_x_47) ;  /* 0x0000000000042947 */ /* 0x000fea0003800000 */
[----:B------:R0:W5:Y:S02]  /*38e0*/  LDG.E.U8 R7, desc[UR16][R30.64+0x1] ;  /* 0x000001101e077981 */ /* 0x000164000c1e1100 */
.L_x_47:
[----:B------:R-:W-:Y:S05]  /*38f0*/  BSYNC B1 ;  /* 0x0000000000017941 */ /* 0x000fea0003800000 */
.L_x_46:
[----:B-----5:R-:W-:Y:S01]  /*3900*/  LOP3.LUT R7, R7, 0xff, RZ, 0xc0, !PT ;  /* 0x000000ff07077812 */ /* 0x020fe200078ec0ff */
[----:B------:R-:W-:Y:S01]  /*3910*/  BSSY B1, `(.L_x_48) ;  /* 0x000000b000017945 */ /* 0x000fe20003800000 */
[----:B------:R-:W-:Y:S02]  /*3920*/  ISETP.LT.OR P4, PT, R33, 0x9, !P0 ;  /* 0x000000092100780c */ /* 0x000fe40004781670 */
[----:B------:R-:W-:-:S05]  /*3930*/  F2FP.F16.E5M2.UNPACK_B R7, R7 ;  /* 0x00000007ff07723e */ /* 0x000fca00020004ff */
[----:B------:R-:W-:-:S05]  /*3940*/  HADD2.F32 R36, -RZ, R7.H0_H0 ;  /* 0x20000007ff247230 */ /* 0x000fca0000004100 */
[----:B------:R-:W-:-:S04]  /*3950*/  FMUL R7, R36, R9 ;  /* 0x0000000924077220 */ /* 0x000fc80000400000 */
[----:B------:R-:W-:-:S05]  /*3960*/  FFMA R7, R140, R8, R7 ;  /* 0x000000088c077223 */ /* 0x000fca0000000007 */
[----:B----4-:R-:W-:Y:S02]  /*3970*/  F2FP.SATFINITE.E5M2.F32.PACK_AB_MERGE_C R37, RZ, R7, RZ ;  /* 0x00000007ff25723e */ /* 0x010fe400048060ff */
[----:B------:R-:W-:-:S03]  /*3980*/  PRMT R7, RZ, 0x7610, R7 ;  /* 0x00007610ff077816 */ /* 0x000fc60000000007 */
[----:B------:R4:W-:Y:S01]  /*3990*/  @!P2 STG.E.U8 desc[UR16][R14.64+0x1], R37 ;  /* 0x000001250e00a986 */ /* 0x0009e2000c101110 */
[----:B------:R-:W-:Y:S05]  /*39a0*/  @P4 BRA `(.L_x_49) ;  /* 0x0000000000044947 */ /* 0x000fea0003800000 */
[----:B------:R0:W5:Y:S02]  /*39b0*/  LDG.E.U8 R7, desc[UR16][R28.64+0x8] ;  /* 0x000008101c077981 */ /* 0x000164000c1e1100 */
.L_x_49:
[----:B------:R-:W-:Y:S05]  /*39c0*/  BSYNC B1 ;  /* 0x0000000000017941 */ /* 0x000fea0003800000 */
.L_x_48:
        /* <DEDUP_REMOVED lines=8> */
[----:B----4-:R-:W-:-:S05]  /*3a50*/  F2FP.SATFINITE.E5M2.F32.PACK_AB_MERGE_C R37, RZ, R36, RZ ;  /* 0x00000024ff25723e */ /* 0x010fca00048060ff */
[----:B------:R4:W-:Y:S01]  /*3a60*/  @!P4 STG.E.U8 desc[UR16][R16.64+0x8], R37 ;  /* 0x000008251000c986 */ /* 0x0009e2000c101110 */
[----:B------:R-:W-:Y:S05]  /*3a70*/  @P2 BRA `(.L_x_51) ;  /* 0x0000000000042947 */ /* 0x000fea0003800000 */
[----:B------:R0:W5:Y:S02]  /*3a80*/  LDG.E.U8 R7, desc[UR16][R28.64+0x9] ;  /* 0x000009101c077981 */ /* 0x000164000c1e1100 */
.L_x_51:
[----:B------:R-:W-:Y:S05]  /*3a90*/  BSYNC B1 ;  /* 0x0000000000017941 */ /* 0x000fea0003800000 */
.L_x_50:
        /* <DEDUP_REMOVED lines=12> */
.L_x_53:
[----:B------:R-:W-:Y:S05]  /*3b60*/  BSYNC B1 ;  /* 0x0000000000017941 */ /* 0x000fea0003800000 */
.L_x_52:
        /* <DEDUP_REMOVED lines=12> */
.L_x_55:
[----:B------:R-:W-:Y:S05]  /*3c30*/  BSYNC B1 ;  /* 0x0000000000017941 */ /* 0x000fea0003800000 */
.L_x_54:
        /* <DEDUP_REMOVED lines=12> */
.L_x_57:
[----:B------:R-:W-:Y:S05]  /*3d00*/  BSYNC B1 ;  /* 0x0000000000017941 */ /* 0x000fea0003800000 */
.L_x_56:
        /* <DEDUP_REMOVED lines=12> */
.L_x_59:
[----:B------:R-:W-:Y:S05]  /*3dd0*/  BSYNC B1 ;  /* 0x0000000000017941 */ /* 0x000fea0003800000 */
.L_x_58:
        /* <DEDUP_REMOVED lines=12> */
.L_x_61:
[----:B------:R-:W-:Y:S05]  /*3ea0*/  BSYNC B1 ;  /* 0x0000000000017941 */ /* 0x000fea0003800000 */
.L_x_60:
        /* <DEDUP_REMOVED lines=12> */
.L_x_63:
[----:B------:R-:W-:Y:S05]  /*3f70*/  BSYNC B1 ;  /* 0x0000000000017941 */ /* 0x000fea0003800000 */
.L_x_62:
        /* <DEDUP_REMOVED lines=12> */
.L_x_65:
[----:B------:R-:W-:Y:S05]  /*4040*/  BSYNC B1 ;  /* 0x0000000000017941 */ /* 0x000fea0003800000 */
.L_x_64:
        /* <DEDUP_REMOVED lines=12> */
.L_x_67:
[----:B------:R-:W-:Y:S05]  /*4110*/  BSYNC B1 ;  /* 0x0000000000017941 */ /* 0x000fea0003800000 */
.L_x_66:
        /* <DEDUP_REMOVED lines=12> */
.L_x_69:
[----:B------:R-:W-:Y:S05]  /*41e0*/  BSYNC B1 ;  /* 0x0000000000017941 */ /* 0x000fea0003800000 */
.L_x_68:
        /* <DEDUP_REMOVED lines=12> */
.L_x_71:
[----:B------:R-:W-:Y:S05]  /*42b0*/  BSYNC B1 ;  /* 0x0000000000017941 */ /* 0x000fea0003800000 */
.L_x_70:
        /* <DEDUP_REMOVED lines=12> */
.L_x_73:
[----:B------:R-:W-:Y:S05]  /*4380*/  BSYNC B1 ;  /* 0x0000000000017941 */ /* 0x000fea0003800000 */
.L_x_72:
        /* <DEDUP_REMOVED lines=12> */
.L_x_75:
[----:B------:R-:W-:Y:S05]  /*4450*/  BSYNC B1 ;  /* 0x0000000000017941 */ /* 0x000fea0003800000 */
.L_x_74:
        /* <DEDUP_REMOVED lines=12> */
.L_x_77:
[----:B------:R-:W-:Y:S05]  /*4520*/  BSYNC B1 ;  /* 0x0000000000017941 */ /* 0x000fea0003800000 */
.L_x_76:
        /* <DEDUP_REMOVED lines=12> */
.L_x_79:
[----:B------:R-:W-:Y:S05]  /*45f0*/  BSYNC B1 ;  /* 0x0000000000017941 */ /* 0x000fea0003800000 */
.L_x_78:
        /* <DEDUP_REMOVED lines=12> */
.L_x_81:
[----:B------:R-:W-:Y:S05]  /*46c0*/  BSYNC B1 ;  /* 0x0000000000017941 */ /* 0x000fea0003800000 */
.L_x_80:
        /* <DEDUP_REMOVED lines=12> */
.L_x_83:
[----:B------:R-:W-:Y:S05]  /*4790*/  BSYNC B1 ;  /* 0x0000000000017941 */ /* 0x000fea0003800000 */
.L_x_82:
        /* <DEDUP_REMOVED lines=12> */
.L_x_85:
[----:B------:R-:W-:Y:S05]  /*4860*/  BSYNC B1 ;  /* 0x0000000000017941 */ /* 0x000fea0003800000 */
.L_x_84:
        /* <DEDUP_REMOVED lines=12> */
.L_x_87:
[----:B------:R-:W-:Y:S05]  /*4930*/  BSYNC B1 ;  /* 0x0000000000017941 */ /* 0x000fea0003800000 */
.L_x_86:
        /* <DEDUP_REMOVED lines=12> */
.L_x_89:
[----:B------:R-:W-:Y:S05]  /*4a00*/  BSYNC B1 ;  /* 0x0000000000017941 */ /* 0x000fea0003800000 */
.L_x_88:
        /* <DEDUP_REMOVED lines=12> */
.L_x_91:
[----:B------:R-:W-:Y:S05]  /*4ad0*/  BSYNC B1 ;  /* 0x0000000000017941 */ /* 0x000fea0003800000 */
.L_x_90:
        /* <DEDUP_REMOVED lines=12> */
.L_x_93:
[----:B------:R-:W-:Y:S05]  /*4ba0*/  BSYNC B1 ;  /* 0x0000000000017941 */ /* 0x000fea0003800000 */
.L_x_92:
        /* <DEDUP_REMOVED lines=12> */
.L_x_95:
[----:B------:R-:W-:Y:S05]  /*4c70*/  BSYNC B1 ;  /* 0x0000000000017941 */ /* 0x000fea0003800000 */
.L_x_94:
        /* <DEDUP_REMOVED lines=12> */
.L_x_97:
[----:B------:R-:W-:Y:S05]  /*4d40*/  BSYNC B1 ;  /* 0x0000000000017941 */ /* 0x000fea0003800000 */
.L_x_96:
        /* <DEDUP_REMOVED lines=12> */
.L_x_99:
[----:B------:R-:W-:Y:S05]  /*4e10*/  BSYNC B1 ;  /* 0x0000000000017941 */ /* 0x000fea0003800000 */
.L_x_98:
[----:B-----5:R-:W-:Y:S01]  /*4e20*/  LOP3.LUT R7, R7, 0xff, RZ, 0xc0, !PT ;  /* 0x000000ff07077812 */ /* 0x020fe200078ec0ff */
[----:B------:R-:W-:Y:S01]  /*4e30*/  BSSY B1, `(.L_x_100) ;  /* 0x000000b000017945 */ /* 0x000fe20003800000 */
[----:B------:R-:W-:Y:S02]  /*4e40*/  ISETP.LT.OR P2, PT, R33, 0x39, !P1 ;  /* 0x000000392100780c */ /* 0x000fe40004f41670 */
[----:B------:R-:W-:-:S05]  /*4e50*/  F2FP.F16.E5M2.UNPACK_B R7, R7 ;  /* 0x00000007ff07723e */ /* 0x000fca00020004ff */
[----:B0-2---:R-:W-:-:S05]  /*4e60*/  HADD2.F32 R28, -RZ, R7.H0_H0 ;  /* 0x20000007ff1c7230 */ /* 0x005fca0000004100 */
[----:B------:R-:W-:-:S04]  /*4e70*/  FMUL R7, R28, R9 ;  /* 0x000000091c077220 */ /* 0x000fc80000400000 */
[----:B------:R-:W-:-:S05]  /*4e80*/  FFMA R7, R114, R8, R7 ;  /* 0x0000000872077223 */ /* 0x000fca0000000007 */
[----:B------:R-:W-:Y:S02]  /*4e90*/  F2FP.SATFINITE.E5M2.F32.PACK_AB_MERGE_C R29, RZ, R7, RZ ;  /* 0x00000007ff1d723e */ /* 0x000fe400048060ff */
[----:B------:R-:W-:-:S03]  /*4ea0*/  PRMT R7, RZ, 0x7610, R7 ;  /* 0x00007610ff077816 */ /* 0x000fc60000000007 */
[----:B------:R0:W-:Y:S01]  /*4eb0*/  @!P0 STG.E.U8 desc[UR16][R16.64+0x39], R29 ;  /* 0x0000391d10008986 */ /* 0x0001e2000c101110 */
[----:B------:R-:W-:Y:S05]  /*4ec0*/  @P2 BRA `(.L_x_101) ;  /* 0x0000000000042947 */ /* 0x000fea0003800000 */
[----:B------:R2:W5:Y:S02]  /*4ed0*/  LDG.E.U8 R7, desc[UR16][R30.64+0x38] ;  /* 0x000038101e077981 */ /* 0x000564000c1e1100 */
.L_x_101:
[----:B------:R-:W-:Y:S05]  /*4ee0*/  BSYNC B1 ;  /* 0x0000000000017941 */ /* 0x000fea0003800000 */
.L_x_100:
[----:B-----5:R-:W-:Y:S01]  /*4ef0*/  LOP3.LUT R7, R7, 0xff, RZ, 0xc0, !PT ;  /* 0x000000ff07077812 */ /* 0x020fe200078ec0ff */
[----:B------:R-:W-:Y:S01]  /*4f00*/  BSSY B1, `(.L_x_102) ;  /* 0x000000b000017945 */ /* 0x000fe20003800000 */
[----:B------:R-:W-:Y:S02]  /*4f10*/  ISETP.LT.OR P1, PT, R33, 0x3a, !P1 ;  /* 0x0000003a2100780c */ /* 0x000fe40004f21670 */
[----:B------:R-:W-:-:S05]  /*4f20*/  F2FP.F16.E5M2.UNPACK_B R7, R7 ;  /* 0x00000007ff07723e */ /* 0x000fca00020004ff */
[----:B01--4-:R-:W-:Y:S01]  /*4f30*/  HADD2.F32 R16, -RZ, R7.H0_H0 ;  /* 0x20000007ff107230 */ /* 0x013fe20000004100 */
[----:B------:R-:W-:-:S04]  /*4f40*/  PRMT R7, RZ, 0x7610, R7 ;  /* 0x00007610ff077816 */ /* 0x000fc80000000007 */
[----:B------:R-:W-:-:S04]  /*4f50*/  FMUL R16, R16, R9 ;  /* 0x0000000910107220 */ /* 0x000fc80000400000 */
[----:B------:R-:W-:-:S05]  /*4f60*/  FFMA R16, R117, R8, R16 ;  /* 0x0000000875107223 */ /* 0x000fca0000000010 */
[----:B------:R-:W-:-:S05]  /*4f70*/  F2FP.SATFINITE.E5M2.F32.PACK_AB_MERGE_C R17, RZ, R16, RZ ;  /* 0x00000010ff11723e */ /* 0x000fca00048060ff */
[----:B------:R0:W-:Y:S01]  /*4f80*/  @!P2 STG.E.U8 desc[UR16][R14.64+0x38], R17 ;  /* 0x000038110e00a986 */ /* 0x0001e2000c101110 */
[----:B------:R-:W-:Y:S05]  /*4f90*/  @P1 BRA `(.L_x_103) ;  /* 0x0000000000041947 */ /* 0x000fea0003800000 */
[----:B------:R1:W5:Y:S02]  /*4fa0*/  LDG.E.U8 R7, desc[UR16][R30.64+0x39] ;  /* 0x000039101e077981 */ /* 0x000364000c1e1100 */
.L_x_103:
[----:B------:R-:W-:Y:S05]  /*4fb0*/  BSYNC B1 ;  /* 0x0000000000017941 */ /* 0x000fea0003800000 */
.L_x_102:
[----:B-----5:R-:W-:Y:S01]  /*4fc0*/  LOP3.LUT R7, R7, 0xff, RZ, 0xc0, !PT ;  /* 0x000000ff07077812 */ /* 0x020fe200078ec0ff */
[----:B------:R-:W-:Y:S01]  /*4fd0*/  BSSY B1, `(.L_x_104) ;  /* 0x0000013000017945 */ /* 0x000fe20003800000 */
[----:B------:R-:W-:Y:S02]  /*4fe0*/  IADD3 R29, P0, R35, 0x80, RZ ;  /* 0x00000080231d7810 */ /* 0x000fe40007f1e0ff */
[----:B------:R-:W-:-:S03]  /*4ff0*/  F2FP.F16.E5M2.UNPACK_B R7, R7 ;  /* 0x00000007ff07723e */ /* 0x000fc600020004ff */
[----:B0-----:R-:W-:Y:S01]  /*5000*/  IMAD.X R17, RZ, RZ, R25, P0 ;  /* 0x000000ffff117224 */ /* 0x001fe200000e0619 */
        /* <DEDUP_REMOVED lines=9> */
[----:B-123--:R-:W-:Y:S02]  /*50a0*/  F2FP.SATFINITE.E5M2.F32.PACK_AB_MERGE_C R31, RZ, R7, RZ ;  /* 0x00000007ff1f723e */ /* 0x00efe400048060ff */
[----:B------:R-:W-:Y:S02]  /*50b0*/  IADD3.X R17, R17, UR11, R29, P2, !PT ;  /* 0x0000000b11117c10 */ /* 0x000fe400097fe41d */
[----:B------:R-:W-:Y:S01]  /*50c0*/  PRMT R7, RZ, 0x7610, R7 ;  /* 0x00007610ff077816 */ /* 0x000fe20000000007 */
[----:B------:R0:W-:Y:S01]  /*50d0*/  @!P1 STG.E.U8 desc[UR16][R14.64+0x39], R31 ;  /* 0x0000391f0e009986 */ /* 0x0001e2000c101110 */
[----:B------:R-:W-:Y:S05]  /*50e0*/  @P4 BRA `(.L_x_105) ;  /* 0x0000000000044947 */ /* 0x000fea0003800000 */
[----:B------:R1:W5:Y:S02]  /*50f0*/  LDG.E.U8 R7, desc[UR16][R16.64] ;  /* 0x0000001010077981 */ /* 0x000364000c1e1100 */
.L_x_105:
[----:B------:R-:W-:Y:S05]  /*5100*/  BSYNC B1 ;  /* 0x0000000000017941 */ /* 0x000fea0003800000 */
.L_x_104:
[----:B-----5:R-:W-:Y:S01]  /*5110*/  LOP3.LUT R7, R7, 0xff, RZ, 0xc0, !PT ;  /* 0x000000ff07077812 */ /* 0x020fe200078ec0ff */
[----:B------:R-:W-:Y:S01]  /*5120*/  BSSY B1, `(.L_x_106) ;  /* 0x000000b000017945 */ /* 0x000fe20003800000 */
[----:B------:R-:W-:Y:S02]  /*5130*/  ISETP.LT.OR P2, PT, R33, 0x2, !P0 ;  /* 0x000000022100780c */ /* 0x000fe40004741670 */
[----:B------:R-:W-:-:S05]  /*5140*/  F2FP.F16.E5M2.UNPACK_B R7, R7 ;  /* 0x00000007ff07723e */ /* 0x000fca00020004ff */
[----:B0-----:R-:W-:Y:S01]  /*5150*/  HADD2.F32 R14, -RZ, R7.H0_H0 ;  /* 0x20000007ff0e7230 */ /* 0x001fe20000004100 */
[----:B------:R-:W-:-:S04]  /*5160*/  PRMT R7, RZ, 0x7610, R7 ;  /* 0x00007610ff077816 */ /* 0x000fc80000000007 */
[----:B------:R-:W-:-:S04]  /*5170*/  FMUL R14, R14, R9 ;  /* 0x000000090e0e7220 */ /* 0x000fc80000400000 */
[----:B------:R-:W-:-:S05]  /*5180*/  FFMA R14, R115, R8, R14 ;  /* 0x00000008730e7223 */ /* 0x000fca000000000e */
[----:B------:R-:W-:-:S05]  /*5190*/  F2FP.SATFINITE.E5M2.F32.PACK_AB_MERGE_C R15, RZ, R14, RZ ;  /* 0x0000000eff0f723e */ /* 0x000fca00048060ff */
[----:B------:R0:W-:Y:S01]  /*51a0*/  @!P4 STG.E.U8 desc[UR16][R12.64], R15 ;  /* 0x0000000f0c00c986 */ /* 0x0001e2000c101110 */
[----:B------:R-:W-:Y:S05]  /*51b0*/  @P2 BRA `(.L_x_107) ;  /* 0x0000000000042947 */ /* 0x000fea0003800000 */
[----:B------:R2:W5:Y:S02]  /*51c0*/  LDG.E.U8 R7, desc[UR16][R16.64+0x1] ;  /* 0x0000011010077981 */ /* 0x000564000c1e1100 */
.L_x_107:
[----:B------:R-:W-:Y:S05]  /*51d0*/  BSYNC B1 ;  /* 0x0000000000017941 */ /* 0x000fea0003800000 */
.L_x_106:
[----:B-----5:R-:W-:Y:S01]  /*51e0*/  LOP3.LUT R7, R7, 0xff, RZ, 0xc0, !PT ;  /* 0x000000ff07077812 */ /* 0x020fe200078ec0ff */
[----:B------:R-:W-:Y:S01]  /*51f0*/  BSSY B1, `(.L_x_108) ;  /* 0x0000013000017945 */ /* 0x000fe20003800000 */
[----:B------:R-:W-:Y:S02]  /*5200*/  IADD3 R35, P1, R35, 0x88, RZ ;  /* 0x0000008823237810 */ /* 0x000fe40007f3e0ff */
[----:B------:R-:W-:-:S03]  /*5210*/  F2FP.F16.E5M2.UNPACK_B R7, R7 ;  /* 0x00000007ff07723e */ /* 0x000fc600020004ff */
[----:B------:R-:W-:Y:S01]  /*5220*/  IMAD.X R24, RZ, RZ, R25, P1 ;  /* 0x000000ffff187224 */ /* 0x000fe200008e0619 */
[----:B------:R-:W-:Y:S01]  /*5230*/  ISETP.GE.AND P1, PT, R34, 0x89, PT ;  /* 0x000000892200780c */ /* 0x000fe20003f26270 */
[----:B------:R-:W-:Y:S02]  /*5240*/  HADD2.F32 R14, -RZ, R7.H0_H0 ;  /* 0x20000007ff0e7230 */ /* 0x000fe40000004100 */
[----:B------:R-:W-:Y:S01]  /*5250*/  IMAD R24, R24, UR6, RZ ;  /* 0x0000000618187c24 */ /* 0x000fe2000f8e02ff */
[----:B------:R-:W-:Y:S01]  /*5260*/  ISETP.LT.OR P5, PT, R33, 0x1, !P1 ;  /* 0x000000012100780c */ /* 0x000fe20004fa1670 */
[----:B------:R-:W-:-:S04]  /*5270*/  IMAD.WIDE.U32 R26, R35, UR6, R26 ;  /* 0x00000006231a7c25 */ /* 0x000fc8000f8e001a */
[----:B------:R-:W-:Y:S01]  /*5280*/  FMUL R7, R14, R9 ;  /* 0x000000090e077220 */ /* 0x000fe20000400000 */
[----:B------:R-:W-:-:S03]  /*5290*/  IMAD R35, R35, UR7, R24 ;  /* 0x0000000723237c24 */ /* 0x000fc6000f8e0218 */
[----:B------:R-:W-:Y:S01]  /*52a0*/  FFMA R7, R110, R8, R7 ;  /* 0x000000086e077223 */ /* 0x000fe20000000007 */
[----:B------:R-:W-:-:S04]  /*52b0*/  IADD3 R14, P4, R26, UR10, RZ ;  /* 0x0000000a1a0e7c10 */ /* 0x000fc8000ff9e0ff */
[----:B------:R-:W-:Y:S02]  /*52c0*/  F2FP.SATFINITE.E5M2.F32.PACK_AB_MERGE_C R25, RZ, R7, RZ ;  /* 0x00000007ff19723e */ /* 0x000fe400048060ff */
[----:B0-----:R-:W-:Y:S02]  /*52d0*/  IADD3.X R15, R27, UR11, R35, P4, !PT ;  /* 0x0000000b1b0f7c10 */ /* 0x001fe4000a7fe423 */
[----:B------:R-:W-:Y:S01]  /*52e0*/  PRMT R7, RZ, 0x7610, R7 ;  /* 0x00007610ff077816 */ /* 0x000fe20000000007 */
[----:B------:R0:W-:Y:S01]  /*52f0*/  @!P2 STG.E.U8 desc[UR16][R12.64+0x1], R25 ;  /* 0x000001190c00a986 */ /* 0x0001e2000c101110 */
[----:B------:R-:W-:Y:S05]  /*5300*/  @P5 BRA `(.L_x_109) ;  /* 0x0000000000045947 */ /* 0x000fea0003800000 */
[----:B------:R3:W5:Y:S02]  /*5310*/  LDG.E.U8 R7, desc[UR16][R14.64] ;  /* 0x000000100e077981 */ /* 0x000764000c1e1100 */
.L_x_109:
[----:B------:R-:W-:Y:S05]  /*5320*/  BSYNC B1 ;  /* 0x0000000000017941 */ /* 0x000fea0003800000 */
.L_x_108:
        /* <DEDUP_REMOVED lines=8> */
[----:B0-----:R-:W-:-:S05]  /*53b0*/  F2FP.SATFINITE.E5M2.F32.PACK_AB_MERGE_C R25, RZ, R24, RZ ;  /* 0x00000018ff19723e */ /* 0x001fca00048060ff */
[----:B------:R0:W-:Y:S01]  /*53c0*/  @!P5 STG.E.U8 desc[UR16][R10.64], R25 ;  /* 0x000000190a00d986 */ /* 0x0001e2000c101110 */
[----:B------:R-:W-:Y:S05]  /*53d0*/  @P2 BRA `(.L_x_111) ;  /* 0x0000000000042947 */ /* 0x000fea0003800000 */
[----:B------:R4:W5:Y:S02]  /*53e0*/  LDG.E.U8 R7, desc[UR16][R14.64+0x1] ;  /* 0x000001100e077981 */ /* 0x000964000c1e1100 */
.L_x_111:
[----:B------:R-:W-:Y:S05]  /*53f0*/  BSYNC B1 ;  /* 0x0000000000017941 */ /* 0x000fea0003800000 */
.L_x_110:
[----:B-----5:R-:W-:Y:S01]  /*5400*/  LOP3.LUT R7, R7, 0xff, RZ, 0xc0, !PT ;  /* 0x000000ff07077812 */ /* 0x020fe200078ec0ff */
[----:B------:R-:W-:Y:S01]  /*5410*/  BSSY B1, `(.L_x_112) ;  /* 0x000000b000017945 */ /* 0x000fe20003800000 */
[----:B------:R-:W-:Y:S02]  /*5420*/  ISETP.LT.OR P4, PT, R33, 0x9, !P0 ;  /* 0x000000092100780c */ /* 0x000fe40004781670 */
[----:B------:R-:W-:-:S05]  /*5430*/  F2FP.F16.E5M2.UNPACK_B R7, R7 ;  /* 0x00000007ff07723e */ /* 0x000fca00020004ff */
[----:B------:R-:W-:-:S05]  /*5440*/  HADD2.F32 R24, -RZ, R7.H0_H0 ;  /* 0x20000007ff187230 */ /* 0x000fca0000004100 */
[----:B------:R-:W-:-:S04]  /*5450*/  FMUL R7, R24, R9 ;  /* 0x0000000918077220 */ /* 0x000fc80000400000 */
[----:B------:R-:W-:-:S05]  /*5460*/  FFMA R7, R108, R8, R7 ;  /* 0x000000086c077223 */ /* 0x000fca0000000007 */
[----:B0-----:R-:W-:Y:S02]  /*5470*/  F2FP.SATFINITE.E5M2.F32.PACK_AB_MERGE_C R25, RZ, R7, RZ ;  /* 0x00000007ff19723e */ /* 0x001fe400048060ff */
[----:B------:R-:W-:-:S03]  /*5480*/  PRMT R7, RZ, 0x7610, R7 ;  /* 0x00007610ff077816 */ /* 0x000fc60000000007 */
[----:B------:R0:W-:Y:S01]  /*5490*/  @!P2 STG.E.U8 desc[UR16][R10.64+0x1], R25 ;  /* 0x000001190a00a986 */ /* 0x0001e2000c101110 */
[----:B------:R-:W-:Y:S05]  /*54a0*/  @P4 BRA `(.L_x_113) ;  /* 0x0000000000044947 */ /* 0x000fea0003800000 */
[----:B------:R0:W5:Y:S02]  /*54b0*/  LDG.E.U8 R7, desc[UR16][R16.64+0x8] ;  /* 0x0000081010077981 */ /* 0x000164000c1e1100 */
.L_x_113:
[----:B------:R-:W-:Y:S05]  /*54c0*/  BSYNC B1 ;  /* 0x0000000000017941 */ /* 0x000fea0003800000 */
.L_x_112:
        /* <DEDUP_REMOVED lines=12> */
.L_x_115:
[----:B------:R-:W-:Y:S05]  /*5590*/  BSYNC B1 ;  /* 0x0000000000017941 */ /* 0x000fea0003800000 */
.L_x_114:
        /* <DEDUP_REMOVED lines=12> */
.L_x_117:
[----:B------:R-:W-:Y:S05]  /*5660*/  BSYNC B1 ;  /* 0x0000000000017941 */ /* 0x000fea0003800000 */
.L_x_116:
        /* <DEDUP_REMOVED lines=12> */
.L_x_119:
[----:B------:R-:W-:Y:S05]  /*5730*/  BSYNC B1 ;  /* 0x0000000000017941 */ /* 0x000fea0003800000 */
.L_x_118:
        /* <DEDUP_REMOVED lines=12> */
.L_x_121:
[----:B------:R-:W-:Y:S05]  /*5800*/  BSYNC B1 ;  /* 0x0000000000017941 */ /* 0x000fea0003800000 */
.L_x_120:
        /* <DEDUP_REMOVED lines=12> */
.L_x_123:
[----:B------:R-:W-:Y:S05]  /*58d0*/  BSYNC B1 ;  /* 0x0000000000017941 */ /* 0x000fea0003800000 */
.L_x_122:
        /* <DEDUP_REMOVED lines=12> */
.L_x_125:
[----:B------:R-:W-:Y:S05]  /*59a0*/  BSYNC B1 ;  /* 0x0000000000017941 */ /* 0x000fea0003800000 */
.L_x_124:
        /* <DEDUP_REMOVED lines=12> */
.L_x_127:
[----:B------:R-:W-:Y:S05]  /*5a70*/  BSYNC B1 ;  /* 0x0000000000017941 */ /* 0x000fea0003800000 */
.L_x_126:
        /* <DEDUP_REMOVED lines=12> */
.L_x_129:
[----:B------:R-:W-:Y:S05]  /*5b40*/  BSYNC B1 ;  /* 0x0000000000017941 */ /* 0x000fea0003800000 */
.L_x_128:
        /* <DEDUP_REMOVED lines=12> */
.L_x_131:
[----:B------:R-:W-:Y:S05]  /*5c10*/  BSYNC B1 ;  /* 0x0000000000017941 */ /* 0x000fea0003800000 */
.L_x_130:
        /* <DEDUP_REMOVED lines=12> */
.L_x_133:
[----:B------:R-:W-:Y:S05]  /*5ce0*/  BSYNC B1 ;  /* 0x0000000000017941 */ /* 0x000fea0003800000 */
.L_x_132:
        /* <DEDUP_REMOVED lines=12> */
.L_x_135:
[----:B------:R-:W-:Y:S05]  /*5db0*/  BSYNC B1 ;  /* 0x0000000000017941 */ /* 0x000fea0003800000 */
.L_x_134:
        /* <DEDUP_REMOVED lines=12> */
.L_x_137:
[----:B------:R-:W-:Y:S05]  /*5e80*/  BSYNC B1 ;  /* 0x0000000000017941 */ /* 0x000fea0003800000 */
.L_x_136:
        /* <DEDUP_REMOVED lines=12> */
.L_x_139:
[----:B------:R-:W-:Y:S05]  /*5f50*/  BSYNC B1 ;  /* 0x0000000000017941 */ /* 0x000fea0003800000 */
.L_x_138:
        /* <DEDUP_REMOVED lines=12> */
.L_x_141:
[----:B------:R-:W-:Y:S05]  /*6020*/  BSYNC B1 ;  /* 0x0000000000017941 */ /* 0x000fea0003800000 */
.L_x_140:
        /* <DEDUP_REMOVED lines=12> */
.L_x_143:
[----:B------:R-:W-:Y:S05]  /*60f0*/  BSYNC B1 ;  /* 0x0000000000017941 */ /* 0x000fea0003800000 */
.L_x_142:
        /* <DEDUP_REMOVED lines=12> */
.L_x_145:
[----:B------:R-:W-:Y:S05]  /*61c0*/  BSYNC B1 ;  /* 0x0000000000017941 */ /* 0x000fea0003800000 */
.L_x_144:
        /* <DEDUP_REMOVED lines=12> */
.L_x_147:
[----:B------:R-:W-:Y:S05]  /*6290*/  BSYNC B1 ;  /* 0x0000000000017941 */ /* 0x000fea0003800000 */
.L_x_146:
        /* <DEDUP_REMOVED lines=12> */
.L_x_149:
[----:B------:R-:W-:Y:S05]  /*6360*/  BSYNC B1 ;  /* 0x0000000000017941 */ /* 0x000fea0003800000 */
.L_x_148:
        /* <DEDUP_REMOVED lines=12> */
.L_x_151:
[----:B------:R-:W-:Y:S05]  /*6430*/  BSYNC B1 ;  /* 0x0000000000017941 */ /* 0x000fea0003800000 */
.L_x_150:
        /* <DEDUP_REMOVED lines=12> */
.L_x_153:
[----:B------:R-:W-:Y:S05]  /*6500*/  BSYNC B1 ;  /* 0x0000000000017941 */ /* 0x000fea0003800000 */
.L_x_152:
        /* <DEDUP_REMOVED lines=12> */
.L_x_155:
[----:B------:R-:W-:Y:S05]  /*65d0*/  BSYNC B1 ;  /* 0x0000000000017941 */ /* 0x000fea0003800000 */
.L_x_154:
        /* <DEDUP_REMOVED lines=12> */
.L_x_157:
[----:B------:R-:W-:Y:S05]  /*66a0*/  BSYNC B1 ;  /* 0x0000000000017941 */ /* 0x000fea0003800000 */
.L_x_156:
        /* <DEDUP_REMOVED lines=12> */
.L_x_159:
[----:B------:R-:W-:Y:S05]  /*6770*/  BSYNC B1 ;  /* 0x0000000000017941 */ /* 0x000fea0003800000 */
.L_x_158:
        /* <DEDUP_REMOVED lines=12> */
.L_x_161:
[----:B------:R-:W-:Y:S05]  /*6840*/  BSYNC B1 ;  /* 0x0000000000017941 */ /* 0x000fea0003800000 */
.L_x_160:
        /* <DEDUP_REMOVED lines=12> */
.L_x_163:
[----:B------:R-:W-:Y:S05]  /*6910*/  BSYNC B1 ;  /* 0x0000000000017941 */ /* 0x000fea0003800000 */
.L_x_162:
[----:B-----5:R-:W-:Y:S01]  /*6920*/  LOP3.LUT R7, R7, 0xff, RZ, 0xc0, !PT ;  /* 0x000000ff07077812 */ /* 0x020fe200078ec0ff */
[----:B------:R-:W-:Y:S01]  /*6930*/  BSSY B1, `(.L_x_164) ;  /* 0x000000b000017945 */ /* 0x000fe20003800000 */
[----:B------:R-:W-:Y:S02]  /*6940*/  ISETP.LT.OR P2, PT, R33, 0x39, !P1 ;  /* 0x000000392100780c */ /* 0x000fe40004f41670 */
[----:B------:R-:W-:-:S05]  /*6950*/  F2FP.F16.E5M2.UNPACK_B R7, R7 ;  /* 0x00000007ff07723e */ /* 0x000fca00020004ff */
[----:B012---:R-:W-:-:S05]  /*6960*/  HADD2.F32 R16, -RZ, R7.H0_H0 ;  /* 0x20000007ff107230 */ /* 0x007fca0000004100 */
[----:B------:R-:W-:-:S04]  /*6970*/  FMUL R7, R16, R9 ;  /* 0x0000000910077220 */ /* 0x000fc80000400000 */
[----:B------:R-:W-:-:S05]  /*6980*/  FFMA R7, R18, R8, R7 ;  /* 0x0000000812077223 */ /* 0x000fca0000000007 */
[----:B------:R-:W-:Y:S02]  /*6990*/  F2FP.SATFINITE.E5M2.F32.PACK_AB_MERGE_C R17, RZ, R7, RZ ;  /* 0x00000007ff11723e */ /* 0x000fe400048060ff */
[----:B------:R-:W-:-:S03]  /*69a0*/  PRMT R7, RZ, 0x7610, R7 ;  /* 0x00007610ff077816 */ /* 0x000fc60000000007 */
[----:B------:R0:W-:Y:S01]  /*69b0*/  @!P0 STG.E.U8 desc[UR16][R12.64+0x39], R17 ;  /* 0x000039110c008986 */ /* 0x0001e2000c101110 */
[----:B------:R-:W-:Y:S05]  /*69c0*/  @P2 BRA `(.L_x_165) ;  /* 0x0000000000042947 */ /* 0x000fea0003800000 */
[----:B------:R1:W5:Y:S02]  /*69d0*/  LDG.E.U8 R7, desc[UR16][R14.64+0x38] ;  /* 0x000038100e077981 */ /* 0x000364000c1e1100 */
.L_x_165:
[----:B------:R-:W-:Y:S05]  /*69e0*/  BSYNC B1 ;  /* 0x0000000000017941 */ /* 0x000fea0003800000 */
.L_x_164:
        /* <DEDUP_REMOVED lines=12> */
.L_x_167:
[----:B------:R-:W-:Y:S05]  /*6ab0*/  BSYNC B1 ;  /* 0x0000000000017941 */ /* 0x000fea0003800000 */
.L_x_166:
[----:B------:R-:W-:Y:S05]  /*6ac0*/  @P1 BRA `(.L_x_168) ;  /* 0x0000001000301947 */ /* 0x000fea0003800000 */
[----:B-----5:R-:W-:-:S04]  /*6ad0*/  LOP3.LUT R7, R7, 0xff, RZ, 0xc0, !PT ;  /* 0x000000ff07077812 */ /* 0x020fc800078ec0ff */
[----:B------:R-:W-:-:S05]  /*6ae0*/  F2FP.F16.E5M2.UNPACK_B R7, R7 ;  /* 0x00000007ff07723e */ /* 0x000fca00020004ff */
[----:B------:R-:W-:-:S05]  /*6af0*/  HADD2.F32 R12, -RZ, R7.H0_H0 ;  /* 0x20000007ff0c7230 */ /* 0x000fca0000004100 */
[----:B------:R-:W-:-:S04]  /*6b00*/  FMUL R7, R12, R9 ;  /* 0x000000090c077220 */ /* 0x000fc80000400000 */
[----:B------:R-:W-:-:S05]  /*6b10*/  FFMA R7, R20, R8, R7 ;  /* 0x0000000814077223 */ /* 0x000fca0000000007 */
[----:B------:R-:W-:-:S05]  /*6b20*/  F2FP.SATFINITE.E5M2.F32.PACK_AB_MERGE_C R7, RZ, R7, RZ ;  /* 0x00000007ff07723e */ /* 0x000fca00048060ff */
[----:B------:R0:W-:Y:S01]  /*6b30*/  STG.E.U8 desc[UR16][R10.64+0x39], R7 ;  /* 0x000039070a007986 */ /* 0x0001e2000c101110 */
[----:B------:R-:W-:Y:S05]  /*6b40*/  BRA `(.L_x_168) ;  /* 0x0000001000107947 */ /* 0x000fea0003800000 */
.L_x_39:
[C---:B------:R-:W-:Y:S01]  /*6b50*/  ISETP.GE.AND P0, PT, R34.reuse, 0x1, PT ;  /* 0x000000012200780c */ /* 0x040fe20003f06270 */
[-C--:B--2---:R-:W-:Y:S01]  /*6b60*/  FMUL R147, R147, R8.reuse ;  /* 0x0000000893937220 */ /* 0x084fe20000400000 */
[----:B------:R-:W-:Y:S01]  /*6b70*/  ISETP.GE.AND P2, PT, R34, 0x9, PT ;  /* 0x000000092200780c */ /* 0x000fe20003f46270 */
[-C--:B------:R-:W-:Y:S01]  /*6b80*/  FMUL R142, R142, R8.reuse ;  /* 0x000000088e8e7220 */ /* 0x080fe20000400000 */
[----:B------:R-:W-:Y:S01]  /*6b90*/  ISETP.LT.OR P1, PT, R33, 0x1, !P0 ;  /* 0x000000012100780c */ /* 0x000fe20004721670 */
[-C--:B------:R-:W-:Y:S01]  /*6ba0*/  FMUL R145, R145, R8.reuse ;  /* 0x0000000891917220 */ /* 0x080fe20000400000 */
[----:B------:R-:W-:Y:S01]  /*6bb0*/  F2FP.SATFINITE.E5M2.F32.PACK_AB_MERGE_C R147, RZ, R147, RZ ;  /* 0x00000093ff93723e */ /* 0x000fe200048060ff */
[-C--:B------:R-:W-:Y:S01]  /*6bc0*/  FMUL R140, R140, R8.reuse ;  /* 0x000000088c8c7220 */ /* 0x080fe20000400000 */
[----:B------:R-:W-:Y:S01]  /*6bd0*/  ISETP.LT.OR P4, PT, R33, 0x2, !P0 ;  /* 0x000000022100780c */ /* 0x000fe20004781670 */
[-C--:B------:R-:W-:Y:S01]  /*6be0*/  FMUL R143, R143, R8.reuse ;  /* 0x000000088f8f7220 */ /* 0x080fe20000400000 */
[C---:B------:R-:W-:Y:S01]  /*6bf0*/  ISETP.LT.OR P5, PT, R33.reuse, 0x1, !P2 ;  /* 0x000000012100780c */ /* 0x040fe200057a1670 */
[-C--:B------:R-:W-:Y:S01]  /*6c00*/  FMUL R138, R138, R8.reuse ;  /* 0x000000088a8a7220 */ /* 0x080fe20000400000 */
[----:B------:R-:W-:Y:S01]  /*6c10*/  ISETP.LT.OR P6, PT, R33, 0x2, !P2 ;  /* 0x000000022100780c */ /* 0x000fe200057c1670 */
[----:B------:R-:W-:Y:S01]  /*6c20*/  FMUL R141, R141, R8 ;  /* 0x000000088d8d7220 */ /* 0x000fe20000400000 */
[----:B------:R-:W-:Y:S01]  /*6c30*/  F2FP.SATFINITE.E5M2.F32.PACK_AB_MERGE_C R7, RZ, R142, RZ ;  /* 0x0000008eff07723e */ /* 0x000fe200048060ff */
[-C--:B------:R-:W-:Y:S01]  /*6c40*/  FMUL R136, R136, R8.reuse ;  /* 0x0000000888887220 */ /* 0x080fe20000400000 */
[----:B------:R-:W-:Y:S01]  /*6c50*/  F2FP.SATFINITE.E5M2.F32.PACK_AB_MERGE_C R145, RZ, R145, RZ ;  /* 0x00000091ff91723e */ /* 0x000fe200048060ff */
[----:B------:R-:W-:Y:S01]  /*6c60*/  @!P1 STG.E.U8 desc[UR16][R16.64], R147 ;  /* 0x0000009310009986 */ /* 0x000fe2000c101110 */
[----:B------:R-:W-:Y:S01]  /*6c70*/  ISETP.LT.OR P1, PT, R33, 0x9, !P0 ;  /* 0x000000092100780c */ /* 0x000fe20004721670 */
[----:B------:R-:W-:Y:S01]  /*6c80*/  FMUL R139, R139, R8 ;  /* 0x000000088b8b7220 */ /* 0x000fe20000400000 */
[----:B------:R-:W-:Y:S01]  /*6c90*/  F2FP.SATFINITE.E5M2.F32.PACK_AB_MERGE_C R25, RZ, R140, RZ ;  /* 0x0000008cff19723e */ /* 0x000fe200048060ff */
[----:B------:R0:W-:Y:S01]  /*6ca0*/  @!P4 STG.E.U8 desc[UR16][R16.64+0x1], R7 ;  /* 0x000001071000c986 */ /* 0x0001e2000c101110 */
[----:B------:R-:W-:Y:S01]  /*6cb0*/  F2FP.SATFINITE.E5M2.F32.PACK_AB_MERGE_C R143, RZ, R143, RZ ;  /* 0x0000008fff8f723e */ /* 0x000fe200048060ff */
[-C--:B------:R-:W-:Y:S01]  /*6cc0*/  FMUL R134, R134, R8.reuse ;  /* 0x0000000886867220 */ /* 0x080fe20000400000 */
[C---:B------:R-:W-:Y:S01]  /*6cd0*/  ISETP.LT.OR P4, PT, R33.reuse, 0xa, !P0 ;  /* 0x0000000a2100780c */ /* 0x040fe20004781670 */
[----:B------:R-:W-:Y:S01]  /*6ce0*/  @!P5 STG.E.U8 desc[UR16][R14.64], R145 ;  /* 0x000000910e00d986 */ /* 0x000fe2000c101110 */
[----:B------:R-:W-:Y:S01]  /*6cf0*/  ISETP.LT.OR P5, PT, R33, 0x9, !P2 ;  /* 0x000000092100780c */ /* 0x000fe200057a1670 */
[-C--:B------:R-:W-:Y:S01]  /*6d00*/  FMUL R137, R137, R8.reuse ;  /* 0x0000000889897220 */ /* 0x080fe20000400000 */
[----:B------:R-:W-:Y:S01]  /*6d10*/  F2FP.SATFINITE.E5M2.F32.PACK_AB_MERGE_C R141, RZ, R141, RZ ;  /* 0x0000008dff8d723e */ /* 0x000fe200048060ff */
[----:B------:R1:W-:Y:S01]  /*6d20*/  @!P6 STG.E.U8 desc[UR16][R14.64+0x1], R25 ;  /* 0x000001190e00e986 */ /* 0x0003e2000c101110 */
[C---:B------:R-:W-:Y:S01]  /*6d30*/  ISETP.LT.OR P6, PT, R33.reuse, 0xa, !P2 ;  /* 0x0000000a2100780c */ /* 0x040fe200057c1670 */
[-C--:B------:R-:W-:Y:S01]  /*6d40*/  FMUL R132, R132, R8.reuse ;  /* 0x0000000884847220 */ /* 0x080fe20000400000 */
[----:B------:R-:W-:Y:S01]  /*6d50*/  F2FP.SATFINITE.E5M2.F32.PACK_AB_MERGE_C R139, RZ, R139, RZ ;  /* 0x0000008bff8b723e */ /* 0x000fe200048060ff */
[----:B------:R-:W-:Y:S01]  /*6d60*/  @!P1 STG.E.U8 desc[UR16][R16.64+0x8], R143 ;  /* 0x0000088f10009986 */ /* 0x000fe2000c101110 */
[----:B------:R-:W-:Y:S01]  /*6d70*/  ISETP.LT.OR P1, PT, R33, 0x11, !P0 ;  /* 0x000000112100780c */ /* 0x000fe20004721670 */
[----:B------:R-:W-:Y:S01]  /*6d80*/  FMUL R135, R135, R8 ;  /* 0x0000000887877220 */ /* 0x000fe20000400000 */
[----:B0-----:R-:W-:Y:S01]  /*6d90*/  F2FP.SATFINITE.E5M2.F32.PACK_AB_MERGE_C R7, RZ, R138, RZ ;  /* 0x0000008aff07723e */ /* 0x001fe200048060ff */
[-C--:B------:R-:W-:Y:S01]  /*6da0*/  FMUL R130, R130, R8.reuse ;  /* 0x0000000882827220 */ /* 0x080fe20000400000 */
[----:B------:R-:W-:Y:S01]  /*6db0*/  F2FP.SATFINITE.E5M2.F32.PACK_AB_MERGE_C R137, RZ, R137, RZ ;  /* 0x00000089ff89723e */ /* 0x000fe200048060ff */
[----:B------:R-:W-:Y:S01]  /*6dc0*/  FMUL R133, R133, R8 ;  /* 0x0000000885857220 */ /* 0x000fe20000400000 */
[----:B------:R-:W-:Y:S01]  /*6dd0*/  F2FP.SATFINITE.E5M2.F32.PACK_AB_MERGE_C R135, RZ, R135, RZ ;  /* 0x00000087ff87723e */ /* 0x000fe200048060ff */
[----:B------:R0:W-:Y:S01]  /*6de0*/  @!P4 STG.E.U8 desc[UR16][R16.64+0x9], R7 ;  /* 0x000009071000c986 */ /* 0x0001e2000c101110 */
[----:B-1----:R-:W-:Y:S01]  /*6df0*/  F2FP.SATFINITE.E5M2.F32.PACK_AB_MERGE_C R25, RZ, R136, RZ ;  /* 0x00000088ff19723e */ /* 0x002fe200048060ff */
        /* <DEDUP_REMOVED lines=15> */
[-C--:B------:R-:W-:Y:S01]  /*6ef0*/  FMUL R127, R127, R8.reuse ;  /* 0x000000087f7f7220 */ /* 0x080fe20000400000 */
[----:B------:R-:W-:Y:S01]  /*6f00*/  FMUL R122, R122, R8 ;  /* 0x000000087a7a7220 */ /* 0x000fe20000400000 */
[----:B------:R-:W-:Y:S01]  /*6f10*/  F2FP.SATFINITE.E5M2.F32.PACK_AB_MERGE_C R129, RZ, R129, RZ ;  /* 0x00000081ff81723e */ /* 0x000fe200048060ff */
[----:B------:R0:W-:Y:S01]  /*6f20*/  @!P4 STG.E.U8 desc[UR16][R16.64+0x11], R7 ;  /* 0x000011071000c986 */ /* 0x0001e2000c101110 */
[----:B-1----:R-:W-:Y:S01]  /*6f30*/  F2FP.SATFINITE.E5M2.F32.PACK_AB_MERGE_C R25, RZ, R132, RZ ;  /* 0x00000084ff19723e */ /* 0x002fe200048060ff */
[-C--:B------:R-:W-:Y:S01]  /*6f40*/  FMUL R125, R125, R8.reuse ;  /* 0x000000087d7d7220 */ /* 0x080fe20000400000 */
[C---:B------:R-:W-:Y:S01]  /*6f50*/  ISETP.LT.OR P4, PT, R33.reuse, 0x1a, !P0 ;  /* 0x0000001a2100780c */ /* 0x040fe20004781670 */
[----:B------:R-:W-:Y:S01]  /*6f60*/  @!P5 STG.E.U8 desc[UR16][R14.64+0x10], R137 ;  /* 0x000010890e00d986 */ /* 0x000fe2000c101110 */
[C---:B------:R-:W-:Y:S01]  /*6f70*/  ISETP.LT.OR P5, PT, R33.reuse, 0x19, !P2 ;  /* 0x000000192100780c */ /* 0x040fe200057a1670 */
[-C--:B------:R-:W-:Y:S01]  /*6f80*/  FMUL R120, R120, R8.reuse ;  /* 0x0000000878787220 */ /* 0x080fe20000400000 */
[----:B------:R-:W-:Y:S01]  /*6f90*/  F2FP.SATFINITE.E5M2.F32.PACK_AB_MERGE_C R127, RZ, R127, RZ ;  /* 0x0000007fff7f723e */ /* 0x000fe200048060ff */
[----:B------:R1:W-:Y:S01]  /*6fa0*/  @!P6 STG.E.U8 desc[UR16][R14.64+0x11], R25 ;  /* 0x000011190e00e986 */ /* 0x0003e2000c101110 */
[----:B------:R-:W-:Y:S01]  /*6fb0*/  ISETP.LT.OR P6, PT, R33, 0x1a, !P2 ;  /* 0x0000001a2100780c */ /* 0x000fe200057c1670 */
        /* <DEDUP_REMOVED lines=8> */
[-C--:B------:R-:W-:Y:S01]  /*7040*/  FMUL R116, R116, R8.reuse ;  /* 0x0000000874747220 */ /* 0x080fe20000400000 */
[----:B------:R-:W-:Y:S01]  /*7050*/  FMUL R114, R114, R8 ;  /* 0x0000000872727220 */ /* 0x000fe20000400000 */
[----:B-1----:R-:W-:Y:S01]  /*7060*/  F2FP.SATFINITE.E5M2.F32.PACK_AB_MERGE_C R25, RZ, R128, RZ ;  /* 0x00000080ff19723e */ /* 0x002fe200048060ff */
[----:B------:R0:W-:Y:S01]  /*7070*/  @!P4 STG.E.U8 desc[UR16][R16.64+0x19], R7 ;  /* 0x000019071000c986 */ /* 0x0001e2000c101110 */
[----:B------:R-:W-:Y:S01]  /*7080*/  ISETP.LT.OR P4, PT, R33, 0x22, !P0 ;  /* 0x000000222100780c */ /* 0x000fe20004781670 */
[-C--:B------:R-:W-:Y:S01]  /*7090*/  FMUL R119, R119, R8.reuse ;  /* 0x0000000877777220 */ /* 0x080fe20000400000 */
[----:B------:R-:W-:Y:S01]  /*70a0*/  F2FP.SATFINITE.E5M2.F32.PACK_AB_MERGE_C R121, RZ, R121, RZ ;  /* 0x00000079ff79723e */ /* 0x000fe200048060ff */
[----:B------:R-:W-:Y:S01]  /*70b0*/  @!P5 STG.E.U8 desc[UR16][R14.64+0x18], R133 ;  /* 0x000018850e00d986 */ /* 0x000fe2000c101110 */
[----:B------:R-:W-:Y:S01]  /*70c0*/  ISETP.LT.OR P5, PT, R33, 0x21, !P2 ;  /* 0x000000212100780c */ /* 0x000fe200057a1670 */
[----:B------:R-:W-:Y:S01]  /*70d0*/  FMUL R117, R117, R8 ;  /* 0x0000000875757220 */ /* 0x000fe20000400000 */
[----:B------:R-:W-:Y:S01]  /*70e0*/  F2FP.SATFINITE.E5M2.F32.PACK_AB_MERGE_C R27, RZ, R114, RZ ;  /* 0x00000072ff1b723e */ /* 0x000fe200048060ff */
[----:B------:R1:W-:Y:S01]  /*70f0*/  @!P6 STG.E.U8 desc[UR16][R14.64+0x19], R25 ;  /* 0x000019190e00e986 */ /* 0x0003e2000c101110 */
[----:B------:R-:W-:Y:S01]  /*7100*/  ISETP.LT.OR P6, PT, R33, 0x22, !P2 ;  /* 0x000000222100780c */ /* 0x000fe200057c1670 */
[-C--:B------:R-:W-:Y:S01]  /*7110*/  FMUL R112, R112, R8.reuse ;  /* 0x0000000870707220 */ /* 0x080fe20000400000 */
[-C--:B------:R-:W-:Y:S01]  /*7120*/  FMUL R115, R115, R8.reuse ;  /* 0x0000000873737220 */ /* 0x080fe20000400000 */
        /* <DEDUP_REMOVED lines=39> */
[-C--:B------:R-:W-:Y:S01]  /*73a0*/  FMUL R103, R103, R8.reuse ;  /* 0x0000000867677220 */ /* 0x080fe20000400000 */
[----:B------:R-:W-:Y:S01]  /*73b0*/  @!P1 STG.E.U8 desc[UR16][R16.64+0x30], R123 ;  /* 0x0000307b10009986 */ /* 0x000fe2000c101110 */
[----:B------:R-:W-:Y:S01]  /*73c0*/  ISETP.LT.OR P1, PT, R33, 0x39, !P0 ;  /* 0x000000392100780c */ /* 0x000fe20004721670 */
[-C--:B------:R-:W-:Y:S01]  /*73d0*/  FMUL R101, R101, R8.reuse ;  /* 0x0000000865657220 */ /* 0x080fe20000400000 */
[----:B------:R-:W-:Y:S01]  /*73e0*/  ISETP.LT.OR P0, PT, R33, 0x3a, !P0 ;  /* 0x0000003a2100780c */ /* 0x000fe20004701670 */
[----:B------:R-:W-:Y:S01]  /*73f0*/  FMUL R96, R96, R8 ;  /* 0x0000000860607220 */ /* 0x000fe20000400000 */
[----:B0-----:R-:W-:Y:S01]  /*7400*/  F2FP.SATFINITE.E5M2.F32.PACK_AB_MERGE_C R7, RZ, R118, RZ ;  /* 0x00000076ff07723e */ /* 0x001fe200048060ff */
[-C--:B------:R-:W-:Y:S01]  /*7410*/  FMUL R94, R94, R8.reuse ;  /* 0x000000085e5e7220 */ /* 0x080fe20000400000 */
[----:B------:R-:W-:Y:S01]  /*7420*/  F2FP.SATFINITE.E5M2.F32.PACK_AB_MERGE_C R105, RZ, R105, RZ ;  /* 0x00000069ff69723e */ /* 0x000fe200048060ff */
[----:B------:R-:W-:Y:S01]  /*7430*/  FMUL R97, R97, R8 ;  /* 0x0000000861617220 */ /* 0x000fe20000400000 */
[----:B-1----:R-:W-:Y:S01]  /*7440*/  F2FP.SATFINITE.E5M2.F32.PACK_AB_MERGE_C R25, RZ, R116, RZ ;  /* 0x00000074ff19723e */ /* 0x002fe200048060ff */
[----:B------:R0:W-:Y:S01]  /*7450*/  @!P4 STG.E.U8 desc[UR16][R16.64+0x31], R7 ;  /* 0x000031071000c986 */ /* 0x0001e2000c101110 */
[----:B------:R-:W-:Y:S01]  /*7460*/  ISETP.LT.OR P4, PT, R33, 0x39, !P2 ;  /* 0x000000392100780c */ /* 0x000fe20005781670 */
[-C--:B------:R-:W-:Y:S01]  /*7470*/  FMUL R99, R99, R8.reuse ;  /* 0x0000000863637220 */ /* 0x080fe20000400000 */
[----:B------:R-:W-:Y:S01]  /*7480*/  ISETP.LT.OR P2, PT, R33, 0x3a, !P2 ;  /* 0x0000003a2100780c */ /* 0x000fe20005741670 */
[----:B------:R-:W-:Y:S01]  /*7490*/  @!P5 STG.E.U8 desc[UR16][R14.64+0x30], R121 ;  /* 0x000030790e00d986 */ /* 0x000fe2000c101110 */
[----:B------:R-:W-:Y:S01]  /*74a0*/  F2FP.SATFINITE.E5M2.F32.PACK_AB_MERGE_C R103, RZ, R103, RZ ;  /* 0x00000067ff67723e */ /* 0x000fe200048060ff */
[-C--:B------:R-:W-:Y:S01]  /*74b0*/  FMUL R92, R92, R8.reuse ;  /* 0x000000085c5c7220 */ /* 0x080fe20000400000 */
[----:B------:R-:W-:Y:S01]  /*74c0*/  F2FP.SATFINITE.E5M2.F32.PACK_AB_MERGE_C R101, RZ, R101, RZ ;  /* 0x00000065ff65723e */ /* 0x000fe200048060ff */
[----:B------:R-:W-:Y:S01]  /*74d0*/  @!P6 STG.E.U8 desc[UR16][R14.64+0x31], R25 ;  /* 0x000031190e00e986 */ /* 0x000fe2000c101110 */
[----:B------:R-:W-:Y:S01]  /*74e0*/  F2FP.SATFINITE.E5M2.F32.PACK_AB_MERGE_C R97, RZ, R97, RZ ;  /* 0x00000061ff61723e */ /* 0x000fe200048060ff */
[-C--:B------:R-:W-:Y:S01]  /*74f0*/  FMUL R88, R88, R8.reuse ;  /* 0x0000000858587220 */ /* 0x080fe20000400000 */
[-C--:B------:R-:W-:Y:S01]  /*7500*/  FMUL R95, R95, R8.reuse ;  /* 0x000000085f5f7220 */ /* 0x080fe20000400000 */
[----:B------:R-:W-:Y:S01]  /*7510*/  @!P0 STG.E.U8 desc[UR16][R16.64+0x39], R27 ;  /* 0x0000391b10008986 */ /* 0x000fe2000c101110 */
[----:B------:R-:W-:Y:S01]  /*7520*/  ISETP.GE.AND P0, PT, R34, 0x81, PT ;  /* 0x000000812200780c */ /* 0x000fe20003f06270 */
[----:B------:R-:W-:Y:S01]  /*7530*/  FMUL R93, R93, R8 ;  /* 0x000000085d5d7220 */ /* 0x000fe20000400000 */
[----:B0-----:R-:W-:Y:S01]  /*7540*/  F2FP.SATFINITE.E5M2.F32.PACK_AB_MERGE_C R7, RZ, R112, RZ ;  /* 0x00000070ff07723e */ /* 0x001fe200048060ff */
[----:B------:R0:W-:Y:S01]  /*7550*/  @!P1 STG.E.U8 desc[UR16][R16.64+0x38], R119 ;  /* 0x0000387710009986 */ /* 0x0001e2000c101110 */
[C---:B------:R-:W-:Y:S01]  /*7560*/  ISETP.LT.OR P6, PT, R33.reuse, 0x1, !P0 ;  /* 0x000000012100780c */ /* 0x040fe200047c1670 */
[-C--:B------:R-:W-:Y:S01]  /*7570*/  FMUL R90, R90, R8.reuse ;  /* 0x000000085a5a7220 */ /* 0x080fe20000400000 */
[----:B------:R-:W-:Y:S01]  /*7580*/  ISETP.LT.OR P5, PT, R33, 0x2, !P0 ;  /* 0x000000022100780c */ /* 0x000fe200047a1670 */
[----:B------:R-:W-:Y:S01]  /*7590*/  @!P4 STG.E.U8 desc[UR16][R14.64+0x38], R117 ;  /* 0x000038750e00c986 */ /* 0x000fe2000c101110 */
[----:B------:R-:W-:Y:S01]  /*75a0*/  ISETP.GE.AND P1, PT, R34, 0x89, PT ;  /* 0x000000892200780c */ /* 0x000fe20003f26270 */
[-C--:B------:R-:W-:Y:S01]  /*75b0*/  FMUL R23, R23, R8.reuse ;  /* 0x0000000817177220 */ /* 0x080fe20000400000 */
[----:B------:R-:W-:Y:S01]  /*75c0*/  F2FP.SATFINITE.E5M2.F32.PACK_AB_MERGE_C R99, RZ, R99, RZ ;  /* 0x00000063ff63723e */ /* 0x000fe200048060ff */
[----:B------:R1:W-:Y:S01]  /*75d0*/  @!P2 STG.E.U8 desc[UR16][R14.64+0x39], R7 ;  /* 0x000039070e00a986 */ /* 0x0003e2000c101110 */
[----:B------:R-:W-:Y:S01]  /*75e0*/  ISETP.LT.OR P4, PT, R33, 0x1, !P1 ;  /* 0x000000012100780c */ /* 0x000fe20004f81670 */
[-C--:B------:R-:W-:Y:S01]  /*75f0*/  FMUL R91, R91, R8.reuse ;  /* 0x000000085b5b7220 */ /* 0x080fe20000400000 */
[----:B------:R-:W-:Y:S01]  /*7600*/  ISETP.LT.OR P2, PT, R33, 0xa, !P0 ;  /* 0x0000000a2100780c */ /* 0x000fe20004741670 */
[----:B------:R-:W-:Y:S01]  /*7610*/  FMUL R89, R89, R8 ;  /* 0x0000000859597220 */ /* 0x000fe20000400000 */
[----:B0-----:R-:W-:Y:S01]  /*7620*/  F2FP.SATFINITE.E5M2.F32.PACK_AB_MERGE_C R17, RZ, R110, RZ ;  /* 0x0000006eff11723e */ /* 0x001fe200048060ff */
[----:B------:R-:W-:Y:S01]  /*7630*/  @!P6 STG.E.U8 desc[UR16][R12.64], R115 ;  /* 0x000000730c00e986 */ /* 0x000fe2000c101110 */
[C---:B------:R-:W-:Y:S01]  /*7640*/  ISETP.LT.OR P6, PT, R33.reuse, 0x2, !P1 ;  /* 0x000000022100780c */ /* 0x040fe20004fc1670 */
[-C--:B------:R-:W-:Y:S01]  /*7650*/  FMUL R22, R22, R8.reuse ;  /* 0x0000000816167220 */ /* 0x080fe20000400000 */
[----:B------:R-:W-:Y:S01]  /*7660*/  F2FP.SATFINITE.E5M2.F32.PACK_AB_MERGE_C R95, RZ, R95, RZ ;  /* 0x0000005fff5f723e */ /* 0x000fe200048060ff */
[----:B------:R-:W-:Y:S01]  /*7670*/  @!P5 STG.E.U8 desc[UR16][R12.64+0x1], R17 ;  /* 0x000001110c00d986 */ /* 0x000fe2000c101110 */
[----:B------:R-:W-:Y:S01]  /*7680*/  ISETP.LT.OR P5, PT, R33, 0x9, !P0 ;  /* 0x000000092100780c */ /* 0x000fe200047a1670 */
[----:B------:R-:W-:Y:S01]  /*7690*/  FMUL R19, R19, R8 ;  /* 0x0000000813137220 */ /* 0x000fe20000400000 */
[----:B-1----:R-:W-:Y:S01]  /*76a0*/  F2FP.SATFINITE.E5M2.F32.PACK_AB_MERGE_C R7, RZ, R108, RZ ;  /* 0x0000006cff07723e */ /* 0x002fe200048060ff */
[----:B------:R-:W-:Y:S01]  /*76b0*/  @!P4 STG.E.U8 desc[UR16][R10.64], R113 ;  /* 0x000000710a00c986 */ /* 0x000fe2000c101110 */
[----:B------:R-:W-:Y:S01]  /*76c0*/  F2FP.SATFINITE.E5M2.F32.PACK_AB_MERGE_C R15, RZ, R106, RZ ;  /* 0x0000006aff0f723e */ /* 0x000fe200048060ff */
[-C--:B------:R-:W-:Y:S01]  /*76d0*/  FMUL R18, R18, R8.reuse ;  /* 0x0000000812127220 */ /* 0x080fe20000400000 */
[----:B------:R-:W-:Y:S01]  /*76e0*/  ISETP.LT.OR P4, PT, R33, 0x9, !P1 ;  /* 0x000000092100780c */ /* 0x000fe20004f81670 */
[-C--:B------:R-:W-:Y:S01]  /*76f0*/  FMUL R21, R21, R8.reuse ;  /* 0x0000000815157220 */ /* 0x080fe20000400000 */
[----:B------:R-:W-:Y:S01]  /*7700*/  F2FP.SATFINITE.E5M2.F32.PACK_AB_MERGE_C R93, RZ, R93, RZ ;  /* 0x0000005dff5d723e */ /* 0x000fe200048060ff */
[----:B------:R0:W-:Y:S01]  /*7710*/  @!P6 STG.E.U8 desc[UR16][R10.64+0x1], R7 ;  /* 0x000001070a00e986 */ /* 0x0001e2000c101110 */
[C---:B------:R-:W-:Y:S01]  /*7720*/  ISETP.LT.OR P6, PT, R33.reuse, 0xa, !P1 ;  /* 0x0000000a2100780c */ /* 0x040fe20004fc1670 */
[----:B------:R-:W-:Y:S01]  /*7730*/  FMUL R20, R20, R8 ;  /* 0x0000000814147220 */ /* 0x000fe20000400000 */
[----:B------:R-:W-:Y:S01]  /*7740*/  F2FP.SATFINITE.E5M2.F32.PACK_AB_MERGE_C R23, RZ, R23, RZ ;  /* 0x00000017ff17723e */ /* 0x000fe200048060ff */
[----:B------:R1:W-:Y:S01]  /*7750*/  @!P2 STG.E.U8 desc[UR16][R12.64+0x9], R15 ;  /* 0x0000090f0c00a986 */ /* 0x0003e2000c101110 */
[----:B------:R-:W-:-:S02]  /*7760*/  ISETP.LT.OR P2, PT, R33, 0x12, !P0 ;  /* 0x000000122100780c */ /* 0x000fc40004741670 */
[----:B------:R-:W-:Y:S01]  /*7770*/  F2FP.SATFINITE.E5M2.F32.PACK_AB_MERGE_C R91, RZ, R91, RZ ;  /* 0x0000005bff5b723e */ /* 0x000fe200048060ff */
[----:B------:R-:W-:Y:S01]  /*7780*/  @!P5 STG.E.U8 desc[UR16][R12.64+0x8], R109 ;  /* 0x0000086d0c00d986 */ /* 0x000fe2000c101110 */
[C---:B------:R-:W-:Y:S02]  /*7790*/  ISETP.LT.OR P5, PT, R33.reuse, 0x11, !P0 ;  /* 0x000000112100780c */ /* 0x040fe400047a1670 */
[----:B------:R-:W-:Y:S01]  /*77a0*/  F2FP.SATFINITE.E5M2.F32.PACK_AB_MERGE_C R89, RZ, R89, RZ ;  /* 0x00000059ff59723e */ /* 0x000fe200048060ff */
[----:B------:R-:W-:Y:S01]  /*77b0*/  @!P4 STG.E.U8 desc[UR16][R10.64+0x8], R111 ;  /* 0x0000086f0a00c986 */ /* 0x000fe2000c101110 */
[----:B0-----:R-:W-:Y:S02]  /*77c0*/  F2FP.SATFINITE.E5M2.F32.PACK_AB_MERGE_C R7, RZ, R104, RZ ;  /* 0x00000068ff07723e */ /* 0x001fe400048060ff */
[C---:B------:R-:W-:Y:S02]  /*77d0*/  ISETP.LT.OR P4, PT, R33.reuse, 0x11, !P1 ;  /* 0x000000112100780c */ /* 0x040fe40004f81670 */
[----:B-1----:R-:W-:Y:S01]  /*77e0*/  F2FP.SATFINITE.E5M2.F32.PACK_AB_MERGE_C R15, RZ, R100, RZ ;  /* 0x00000064ff0f723e */ /* 0x002fe200048060ff */
[----:B------:R0:W-:Y:S01]  /*77f0*/  @!P6 STG.E.U8 desc[UR16][R10.64+0x9], R7 ;  /* 0x000009070a00e986 */ /* 0x0001e2000c101110 */
[----:B------:R-:W-:-:S02]  /*7800*/  ISETP.LT.OR P6, PT, R33, 0x12, !P1 ;  /* 0x000000122100780c */ /* 0x000fc40004fc1670 */
[----:B------:R-:W-:Y:S01]  /*7810*/  F2FP.SATFINITE.E5M2.F32.PACK_AB_MERGE_C R19, RZ, R19, RZ ;  /* 0x00000013ff13723e */ /* 0x000fe200048060ff */
[----:B------:R1:W-:Y:S01]  /*7820*/  @!P2 STG.E.U8 desc[UR16][R12.64+0x11], R15 ;  /* 0x0000110f0c00a986 */ /* 0x0003e2000c101110 */
[C---:B------:R-:W-:Y:S02]  /*7830*/  ISETP.LT.OR P2, PT, R33.reuse, 0x1a, !P0 ;  /* 0x0000001a2100780c */ /* 0x040fe40004741670 */
[----:B------:R-:W-:Y:S01]  /*7840*/  F2FP.SATFINITE.E5M2.F32.PACK_AB_MERGE_C R21, RZ, R21, RZ ;  /* 0x00000015ff15723e */ /* 0x000fe200048060ff */
[----:B------:R-:W-:Y:S01]  /*7850*/  @!P5 STG.E.U8 desc[UR16][R12.64+0x10], R107 ;  /* 0x0000106b0c00d986 */ /* 0x000fe2000c101110 */
[----:B------:R-:W-:Y:S02]  /*7860*/  ISETP.LT.OR P5, PT, R33, 0x19, !P0 ;  /* 0x000000192100780c */ /* 0x000fe400047a1670 */
[----:B------:R-:W-:Y:S01]  /*7870*/  F2FP.SATFINITE.E5M2.F32.PACK_AB_MERGE_C R17, RZ, R20, RZ ;  /* 0x00000014ff11723e */ /* 0x000fe200048060ff */
[----:B------:R-:W-:Y:S01]  /*7880*/  @!P4 STG.E.U8 desc[UR16][R10.64+0x10], R105 ;  /* 0x000010690a00c986 */ /* 0x000fe2000c101110 */
[----:B0-----:R-:W-:-:S02]  /*7890*/  F2FP.SATFINITE.E5M2.F32.PACK_AB_MERGE_C R7, RZ, R102, RZ ;  /* 0x00000066ff07723e */ /* 0x001fc400048060ff */
[C---:B------:R-:W-:Y:S02]  /*78a0*/  ISETP.LT.OR P4, PT, R33.reuse, 0x19, !P1 ;  /* 0x000000192100780c */ /* 0x040fe40004f81670 */
[----:B-1----:R-:W-:Y:S01]  /*78b0*/  F2FP.SATFINITE.E5M2.F32.PACK_AB_MERGE_C R15, RZ, R98, RZ ;  /* 0x00000062ff0f723e */ /* 0x002fe200048060ff */
[----:B------:R0:W-:Y:S01]  /*78c0*/  @!P6 STG.E.U8 desc[UR16][R10.64+0x11], R7 ;  /* 0x000011070a00e986 */ /* 0x0001e2000c101110 */
[----:B------:R-:W-:-:S03]  /*78d0*/  ISETP.LT.OR P6, PT, R33, 0x1a, !P1 ;  /* 0x0000001a2100780c */ /* 0x000fc60004fc1670 */
[----:B------:R1:W-:Y:S01]  /*78e0*/  @!P2 STG.E.U8 desc[UR16][R12.64+0x19], R15 ;  /* 0x0000190f0c00a986 */ /* 0x0003e2000c101110 */
[----:B------:R-:W-:-:S03]  /*78f0*/  ISETP.LT.OR P2, PT, R33, 0x22, !P0 ;  /* 0x000000222100780c */ /* 0x000fc60004741670 */
[----:B------:R-:W-:Y:S01]  /*7900*/  @!P5 STG.E.U8 desc[UR16][R12.64+0x18], R103 ;  /* 0x000018670c00d986 */ /* 0x000fe2000c101110 */
[C---:B------:R-:W-:Y:S02]  /*7910*/  ISETP.LT.OR P5, PT, R33.reuse, 0x21, !P0 ;  /* 0x000000212100780c */ /* 0x040fe400047a1670 */
[----:B0-----:R-:W-:Y:S01]  /*7920*/  F2FP.SATFINITE.E5M2.F32.PACK_AB_MERGE_C R7, RZ, R96, RZ ;  /* 0x00000060ff07723e */ /* 0x001fe200048060ff */
[----:B------:R-:W-:Y:S01]  /*7930*/  @!P4 STG.E.U8 desc[UR16][R10.64+0x18], R101 ;  /* 0x000018650a00c986 */ /* 0x000fe2000c101110 */
        /* <DEDUP_REMOVED lines=25> */
[C---:B------:R-:W-:Y:S02]  /*7ad0*/  ISETP.LT.OR P2, PT, R33.reuse, 0x39, !P0 ;  /* 0x000000392100780c */ /* 0x040fe40004741670 */
[C---:B------:R-:W-:Y:S01]  /*7ae0*/  ISETP.LT.OR P0, PT, R33.reuse, 0x3a, !P0 ;  /* 0x0000003a2100780c */ /* 0x040fe20004701670 */
[----:B------:R1:W-:Y:S01]  /*7af0*/  @!P5 STG.E.U8 desc[UR16][R12.64+0x30], R91 ;  /* 0x0000305b0c00d986 */ /* 0x0003e2000c101110 */
[C---:B------:R-:W-:Y:S02]  /*7b00*/  ISETP.LT.OR P5, PT, R33.reuse, 0x39, !P1 ;  /* 0x000000392100780c */ /* 0x040fe40004fa1670 */
[----:B------:R-:W-:Y:S01]  /*7b10*/  ISETP.LT.OR P1, PT, R33, 0x3a, !P1 ;  /* 0x0000003a2100780c */ /* 0x000fe20004f21670 */
[----:B------:R1:W-:Y:S01]  /*7b20*/  @!P4 STG.E.U8 desc[UR16][R10.64+0x30], R89 ;  /* 0x000030590a00c986 */ /* 0x0003e2000c101110 */
[----:B0-----:R-:W-:-:S05]  /*7b30*/  F2FP.SATFINITE.E5M2.F32.PACK_AB_MERGE_C R7, RZ, R22, RZ ;  /* 0x00000016ff07723e */ /* 0x001fca00048060ff */
[----:B------:R1:W-:Y:S04]  /*7b40*/  @!P6 STG.E.U8 desc[UR16][R10.64+0x31], R7 ;  /* 0x000031070a00e986 */ /* 0x0003e8000c101110 */
[----:B------:R1:W-:Y:S04]  /*7b50*/  @!P2 STG.E.U8 desc[UR16][R12.64+0x38], R19 ;  /* 0x000038130c00a986 */ /* 0x0003e8000c101110 */
[----:B------:R1:W-:Y:S04]  /*7b60*/  @!P0 STG.E.U8 desc[UR16][R12.64+0x39], R15 ;  /* 0x0000390f0c008986 */ /* 0x0003e8000c101110 */
[----:B------:R1:W-:Y:S04]  /*7b70*/  @!P5 STG.E.U8 desc[UR16][R10.64+0x38], R21 ;  /* 0x000038150a00d986 */ /* 0x0003e8000c101110 */
[----:B------:R1:W-:Y:S02]  /*7b80*/  @!P1 STG.E.U8 desc[UR16][R10.64+0x39], R17 ;  /* 0x000039110a009986 */ /* 0x0003e4000c101110 */
.L_x_168:
[----:B------:R-:W-:Y:S05]  /*7b90*/  BSYNC B0 ;  /* 0x0000000000007941 */ /* 0x000fea0003800000 */
.L_x_38:
[----:B------:R-:W-:Y:S01]  /*7ba0*/  ULDC UR6, c[0x0][0xc] ;  /* 0x0000030000067ab9 */ /* 0x000fe20000000800 */
[----:B------:R-:W-:Y:S01]  /*7bb0*/  ULDC UR7, c[0x0][0x10] ;  /* 0x0000040000077ab9 */ /* 0x000fe20000000800 */
[----:B01---5:R-:W0:Y:S01]  /*7bc0*/  LDC R7, c[0x0][0x14] ;  /* 0x00000500ff077b82 */ /* 0x023e220000000800 */
[----:B------:R-:W-:Y:S01]  /*7bd0*/  UIMAD.WIDE.U32 UR6, UR6, UR7, URZ ;  /* 0x00000007060672a5 */ /* 0x000fe2000f8e003f */
[----:B------:R-:W-:Y:S01]  /*7be0*/  PRMT R10, RZ, 0x7610, R10 ;  /* 0x00007610ff0a7816 */ /* 0x000fe2000000000a */
[----:B------:R-:W-:-:S04]  /*7bf0*/  IMAD.MOV.U32 R11, RZ, RZ, -0x1 ;  /* 0xffffffffff0b7424 */ /* 0x000fc800078e00ff */
[----:B0-----:R-:W-:-:S04]  /*7c00*/  IMAD.WIDE.U32 R2, R7, UR6, R2 ;  /* 0x0000000607027c25 */ /* 0x001fc8000f8e0002 */
[----:B------:R-:W-:Y:S01]  /*7c10*/  IMAD R7, R7, UR7, RZ ;  /* 0x0000000707077c24 */ /* 0x000fe2000f8e02ff */
[----:B------:R-:W-:Y:S02]  /*7c20*/  ULDC.64 UR6, c[0x0][0x650] ;  /* 0x0001940000067ab9 */ /* 0x000fe40000000a00 */
[----:B------:R-:W-:Y:S01]  /*7c30*/  ISETP.GE.U32.AND P0, PT, R2, UR6, PT ;  /* 0x0000000602007c0c */ /* 0x000fe2000bf06070 */
[----:B------:R-:W-:Y:S02]  /*7c40*/  IMAD.IADD R3, R3, 0x1, R7 ;  /* 0x0000000103037824 */ /* 0x000fe400078e0207 */
[----:B------:R-:W-:-:S03]  /*7c50*/  IMAD.MOV.U32 R7, RZ, RZ, -0x1 ;  /* 0xffffffffff077424 */ /* 0x000fc600078e00ff */
[----:B------:R-:W-:-:S13]  /*7c60*/  ISETP.GE.U32.AND.EX P0, PT, R3, UR7, PT, P0 ;  /* 0x0000000703007c0c */ /* 0x000fda000bf06100 */
[----:B------:R-:W-:Y:S05]  /*7c70*/  @P0 BRA `(.L_x_169) ;  /* 0x0000000400600947 */ /* 0x000fea0003800000 */
[----:B------:R-:W0:Y:S01]  /*7c80*/  S2R R22, SR_CTAID.X ;  /* 0x0000000000167919 */ /* 0x000e220000002500 */
[----:B------:R-:W1:Y:S01]  /*7c90*/  LDC.64 R16, c[0x0][0x628] ;  /* 0x00018a00ff107b82 */ /* 0x000e620000000a00 */
[----:B------:R-:W-:Y:S01]  /*7ca0*/  ULDC UR6, c[0x0][0x150] ;  /* 0x0000540000067ab9 */ /* 0x000fe20000000800 */
[----:B--234-:R-:W-:Y:S01]  /*7cb0*/  IMAD.MOV.U32 R14, RZ, RZ, R2 ;  /* 0x000000ffff0e7224 */ /* 0x01cfe200078e0002 */
[----:B------:R-:W2:Y:S01]  /*7cc0*/  S2R R24, SR_CTAID.Y ;  /* 0x0000000000187919 */ /* 0x000ea20000002600 */
[----:B------:R-:W-:-:S04]  /*7cd0*/  IMAD.MOV.U32 R15, RZ, RZ, R3 ;  /* 0x000000ffff0f7224 */ /* 0x000fc800078e0003 */
[----:B------:R-:W3:Y:S08]  /*7ce0*/  LDC R25, c[0x0][0x144] ;  /* 0x00005100ff197b82 */ /* 0x000ef00000000800 */
[----:B------:R-:W4:Y:S08]  /*7cf0*/  LDC R18, c[0x0][0x630] ;  /* 0x00018c00ff127b82 */ /* 0x000f300000000800 */
[----:B------:R-:W2:Y:S01]  /*7d00*/  LDC.64 R20, c[0x0][0x620] ;  /* 0x00018800ff147b82 */ /* 0x000ea20000000a00 */
[----:B-1----:R-:W-:-:S04]  /*7d10*/  ISETP.NE.U32.AND P0, PT, R16, RZ, PT ;  /* 0x000000ff1000720c */ /* 0x002fc80003f05070 */
[----:B------:R-:W-:Y:S02]  /*7d20*/  ISETP.NE.AND.EX P0, PT, R17, RZ, PT, P0 ;  /* 0x000000ff1100720c */ /* 0x000fe40003f05300 */
[----:B0-----:R-:W-:-:S05]  /*7d30*/  I2FP.F32.U32 R7, R22 ;  /* 0x0000001600077245 */ /* 0x001fca0000201000 */
[----:B------:R-:W-:-:S04]  /*7d40*/  FMUL R7, R7, UR6 ;  /* 0x0000000607077c20 */ /* 0x000fc80008400000 */
[----:B------:R0:W1:Y:S02]  /*7d50*/  F2I.U32.TRUNC.NTZ R23, R7 ;  /* 0x0000000700177305 */ /* 0x000064000020f000 */
[----:B---34-:R-:W-:Y:S05]  /*7d60*/  @!P0 BRA `(.L_x_170) ;  /* 0x0000000000288947 */ /* 0x018fea0003800000 */
[----:B0-----:R-:W0:Y:S02]  /*7d70*/  LDC R7, c[0x0][0x634] ;  /* 0x00018d00ff077b82 */ /* 0x001e240000000800 */
        /* <DEDUP_REMOVED lines=9> */
.L_x_170:
[-CC-:B------:R-:W-:Y:S01]  /*7e10*/  SHF.R.U64 R19, R14, R18.reuse, R15.reuse ;  /* 0x000000120e137219 */ /* 0x180fe2000000120f */
[----:B------:R-:W3:Y:S01]  /*7e20*/  LDC.64 R30, c[0x0][0x640] ;  /* 0x00019000ff1e7b82 */ /* 0x000ee20000000a00 */
[----:B0-----:R-:W-:Y:S01]  /*7e30*/  SHF.R.U32.HI R7, RZ, R18, R15 ;  /* 0x00000012ff077219 */ /* 0x001fe2000001160f */
[----:B-1----:R-:W-:Y:S01]  /*7e40*/  IMAD.MOV R23, RZ, RZ, -R23 ;  /* 0x000000ffff177224 */ /* 0x002fe200078e0a17 */
[----:B------:R-:W-:Y:S01]  /*7e50*/  IADD3 R13, P0, RZ, -R19, RZ ;  /* 0x80000013ff0d7210 */ /* 0x000fe20007f1e0ff */
[----:B------:R-:W-:Y:S02]  /*7e60*/  ULDC UR6, c[0x0][0x154] ;  /* 0x0000550000067ab9 */ /* 0x000fe40000000800 */
[----:B------:R-:W-:Y:S02]  /*7e70*/  IMAD R25, R25, R23, R22 ;  /* 0x0000001719197224 */ /* 0x000fe400078e0216 */
[----:B------:R-:W0:Y:S01]  /*7e80*/  LDC R14, c[0x0][0x618] ;  /* 0x00018600ff0e7b82 */ /* 0x000e220000000800 */
[----:B------:R-:W-:-:S02]  /*7e90*/  IMAD.X R7, RZ, RZ, ~R7, P0 ;  /* 0x000000ffff077224 */ /* 0x000fc400000e0e07 */
[----:B--2---:R-:W-:-:S04]  /*7ea0*/  IMAD.WIDE.U32 R10, R13, R20, R2 ;  /* 0x000000140d0a7225 */ /* 0x004fc800078e0002 */
[----:B------:R-:W-:Y:S01]  /*7eb0*/  IMAD R12, R7, R20, RZ ;  /* 0x00000014070c7224 */ /* 0x000fe200078e02ff */
[----:B------:R-:W1:Y:S03]  /*7ec0*/  LDC R26, c[0x0][0x608] ;  /* 0x00018200ff1a7b82 */ /* 0x000e660000000800 */
[----:B------:R-:W-:Y:S02]  /*7ed0*/  IMAD R7, R13, R21, R12 ;  /* 0x000000150d077224 */ /* 0x000fe400078e020c */
[----:B------:R-:W-:Y:S02]  /*7ee0*/  IMAD.MOV.U32 R13, RZ, RZ, 0x1 ;  /* 0x00000001ff0d7424 */ /* 0x000fe400078e00ff */
[----:B------:R-:W-:Y:S01]  /*7ef0*/  IMAD.IADD R7, R11, 0x1, R7 ;  /* 0x000000010b077824 */ /* 0x000fe200078e0207 */
[----:B------:R-:W2:Y:S01]  /*7f00*/  LDC R28, c[0x0][0x658] ;  /* 0x00019600ff1c7b82 */ /* 0x000ea20000000800 */
[----:B------:R-:W-:-:S02]  /*7f10*/  I2FP.F32.U32 R11, R24 ;  /* 0x00000018000b7245 */ /* 0x000fc40000201000 */
[----:B---3--:R-:W-:-:S03]  /*7f20*/  ISETP.NE.U32.AND P0, PT, R30, RZ, PT ;  /* 0x000000ff1e00720c */ /* 0x008fc60003f05070 */
[----:B------:R-:W-:Y:S01]  /*7f30*/  FMUL R12, R11, UR6 ;  /* 0x000000060b0c7c20 */ /* 0x000fe20008400000 */
[----:B------:R-:W-:Y:S01]  /*7f40*/  ISETP.NE.AND.EX P0, PT, R31, RZ, PT, P0 ;  /* 0x000000ff1f00720c */ /* 0x000fe20003f05300 */
[----:B------:R-:W3:Y:S01]  /*7f50*/  LDC R23, c[0x0][0x148] ;  /* 0x00005200ff177b82 */ /* 0x000ee20000000800 */
[-CC-:B0-----:R-:W-:Y:S01]  /*7f60*/  SHF.R.U64 R18, R10, R14.reuse, R7.reuse ;  /* 0x0000000e0a127219 */ /* 0x181fe20000001207 */
[----:B------:R0:W4:Y:S01]  /*7f70*/  F2I.U32.TRUNC.NTZ R20, R12 ;  /* 0x0000000c00147305 */ /* 0x000122000020f000 */
[----:B------:R-:W-:Y:S01]  /*7f80*/  SHF.R.U32.HI R7, RZ, R14, R7 ;  /* 0x0000000eff077219 */ /* 0x000fe20000011607 */
[----:B------:R-:W-:-:S04]  /*7f90*/  IMAD.MOV.U32 R11, RZ, RZ, -0x1 ;  /* 0xffffffffff0b7424 */ /* 0x000fc800078e00ff */
[----:B------:R-:W0:Y:S01]  /*7fa0*/  LDC R22, c[0x0][0x600] ;  /* 0x00018000ff167b82 */ /* 0x000e220000000800 */
[-CC-:B-1----:R-:W-:Y:S02]  /*7fb0*/  SHF.R.U64 R16, R18, R26.reuse, R7.reuse ;  /* 0x0000001a12107219 */ /* 0x182fe40000001207 */
[----:B------:R-:W-:-:S05]  /*7fc0*/  SHF.R.U32.HI R7, RZ, R26, R7 ;  /* 0x0000001aff077219 */ /* 0x000fca0000011607 */
[----:B------:R-:W1:Y:S01]  /*7fd0*/  LDC R29, c[0x0][0x648] ;  /* 0x00019200ff1d7b82 */ /* 0x000e620000000800 */
[-C--:B--2---:R-:W-:Y:S02]  /*7fe0*/  SHF.L.U32 R10, R11, R28.reuse, RZ ;  /* 0x0000001c0b0a7219 */ /* 0x084fe400000006ff */
[-CC-:B------:R-:W-:Y:S02]  /*7ff0*/  SHF.R.U64 R21, R16, R28.reuse, R7.reuse ;  /* 0x0000001c10157219 */ /* 0x180fe40000001207 */
[----:B------:R-:W-:Y:S02]  /*8000*/  SHF.R.U32.HI R11, RZ, R28, R7 ;  /* 0x0000001cff0b7219 */ /* 0x000fe40000011607 */
[----:B------:R-:W-:Y:S01]  /*8010*/  LOP3.LUT R27, RZ, R10, RZ, 0x33, !PT ;  /* 0x0000000aff1b7212 */ /* 0x000fe200078e33ff */
[----:B------:R-:W2:Y:S01]  /*8020*/  LDC R33, c[0x0][0x638] ;  /* 0x00018e00ff217b82 */ /* 0x000ea20000000800 */
[----:B------:R-:W-:Y:S01]  /*8030*/  SHF.L.U32 R28, R13, R28, RZ ;  /* 0x0000001c0d1c7219 */ /* 0x000fe200000006ff */
[----:B------:R-:W-:-:S06]  /*8040*/  IMAD.MOV.U32 R10, RZ, RZ, R21 ;  /* 0x000000ffff0a7224 */ /* 0x000fcc00078e0015 */
[----:B------:R-:W0:Y:S01]  /*8050*/  LDC R34, c[0x0][0x610] ;  /* 0x00018400ff227b82 */ /* 0x000e220000000800 */
[----:B----4-:R-:W-:Y:S05]  /*8060*/  @!P0 BRA `(.L_x_171) ;  /* 0x0000000000288947 */ /* 0x010fea0003800000 */
[----:B------:R-:W4:Y:S02]  /*8070*/  LDC R10, c[0x0][0x64c] ;  /* 0x00019300ff0a7b82 */ /* 0x000f240000000800 */
[----:B----4-:R-:W-:-:S05]  /*8080*/  IADD3 R7, P0, R21, R10, RZ ;  /* 0x0000000a15077210 */ /* 0x010fca0007f1e0ff */
[----:B------:R-:W-:-:S04]  /*8090*/  IMAD.X R17, RZ, RZ, R11, P0 ;  /* 0x000000ffff117224 */ /* 0x000fc800000e060b */
[----:B------:R-:W-:-:S04]  /*80a0*/  IMAD.WIDE.U32 R10, R17, R30, RZ ;  /* 0x0000001e110a7225 */ /* 0x000fc800078e00ff */
[----:B0-----:R-:W-:-:S04]  /*80b0*/  IMAD.WIDE.U32 R12, P0, R7, R31, R10 ;  /* 0x0000001f070c7225 */ /* 0x001fc8000780000a */
[----:B------:R-:W-:-:S04]  /*80c0*/  IMAD.WIDE.U32 R10, R7, R30, RZ ;  /* 0x0000001e070a7225 */ /* 0x000fc800078e00ff */
[----:B------:R-:W-:Y:S01]  /*80d0*/  IMAD.X R15, RZ, RZ, RZ, P0 ;  /* 0x000000ffff0f7224 */ /* 0x000fe200000e06ff */
[----:B------:R-:W-:Y:S01]  /*80e0*/  IADD3 RZ, P0, R11, R12, RZ ;  /* 0x0000000c0bff7210 */ /* 0x000fe20007f1e0ff */
[----:B------:R-:W-:-:S04]  /*80f0*/  IMAD.MOV.U32 R14, RZ, RZ, R13 ;  /* 0x000000ffff0e7224 */ /* 0x000fc800078e000d */
[----:B------:R-:W-:-:S08]  /*8100*/  IMAD.WIDE.U32.X R10, R17, R31, R14, P0 ;  /* 0x0000001f110a7225 */ /* 0x000fd000000e040e */
.L_x_171:
[----:B-1----:R-:W-:Y:S01]  /*8110*/  SHF.R.U64 R7, R10, R29, R11 ;  /* 0x0000001d0a077219 */ /* 0x002fe2000000120b */
[----:B0-----:R-:W-:Y:S01]  /*8120*/  VIADD R11, R22, 0xffffffff ;  /* 0xffffffff160b7836 */ /* 0x001fe20000000000 */
[----:B------:R-:W-:Y:S01]  /*8130*/  LOP3.LUT R32, R16, R27, RZ, 0xc0, !PT ;  /* 0x0000001b10207212 */ /* 0x000fe200078ec0ff */
[----:B------:R-:W-:Y:S02]  /*8140*/  IMAD.MOV R20, RZ, RZ, -R20 ;  /* 0x000000ffff147224 */ /* 0x000fe400078e0a14 */
[----:B------:R-:W-:Y:S01]  /*8150*/  IMAD.MOV R10, RZ, RZ, -R7 ;  /* 0x000000ffff0a7224 */ /* 0x000fe200078e0a07 */
[----:B------:R-:W-:Y:S01]  /*8160*/  LOP3.LUT R18, R18, R11, RZ, 0xc0, !PT ;  /* 0x0000000b12127212 */ /* 0x000fe200078ec0ff */
[----:B------:R-:W-:Y:S02]  /*8170*/  IMAD R32, R28, R7, R32 ;  /* 0x000000071c207224 */ /* 0x000fe400078e0220 */
[----:B---3--:R-:W-:Y:S02]  /*8180*/  @P3 IMAD R25, R23, R20, R24 ;  /* 0x0000001417193224 */ /* 0x008fe400078e0218 */
[----:B--2---:R-:W-:-:S02]  /*8190*/  IMAD R7, R10, R33, R21 ;  /* 0x000000210a077224 */ /* 0x004fc400078e0215 */
[----:B------:R-:W-:Y:S02]  /*81a0*/  IMAD R32, R32, R34, R25 ;  /* 0x0000002220207224 */ /* 0x000fe400078e0219 */
[----:B------:R-:W-:Y:S02]  /*81b0*/  IMAD R7, R7, R22, R18 ;  /* 0x0000001607077224 */ /* 0x000fe400078e0212 */
[----:B------:R-:W-:-:S03]  /*81c0*/  IMAD.MOV.U32 R10, RZ, RZ, 0x1 ;  /* 0x00000001ff0a7424 */ /* 0x000fc600078e00ff */
[----:B------:R-:W-:Y:S02]  /*81d0*/  SEL R11, R7, R32, !P3 ;  /* 0x00000020070b7207 */ /* 0x000fe40005800000 */
[----:B------:R-:W-:Y:S01]  /*81e0*/  SEL R32, R32, R7, !P3 ;  /* 0x0000000720207207 */ /* 0x000fe20005800000 */
[----:B------:R-:W-:-:S07]  /*81f0*/  IMAD.MOV.U32 R7, RZ, RZ, R19 ;  /* 0x000000ffff077224 */ /* 0x000fce00078e0013 */
.L_x_169:
[----:B------:R-:W-:Y:S01]  /*8200*/  LOP3.LUT P0, RZ, R10, 0xff, RZ, 0xc0, !PT ;  /* 0x000000ff0aff7812 */ /* 0x000fe2000780c0ff */
[----:B------:R-:W-:-:S12]  /*8210*/  IMAD.MOV.U32 R10, RZ, RZ, R32 ;  /* 0x000000ffff0a7224 */ /* 0x000fd800078e0020 */
[----:B------:R-:W-:Y:S05]  /*8220*/  @P0 BRA `(.L_x_172) ;  /* 0xffffff90008c0947 */ /* 0x000fea000383ffff */
[----:B------:R-:W-:Y:S05]  /*8230*/  EXIT ;  /* 0x000000000000794d */ /* 0x000fea0003800000 */
.L_x_8:
        /* <DEDUP_REMOVED lines=26> */
.L_x_174:
[----:B------:R-:W0:Y:S01]  /*83e0*/  LDC.64 R28, c[0x0][0x640] ;  /* 0x00019000ff1c7b82 */ /* 0x000e220000000a00 */
[-CC-:B------:R-:W-:Y:S01]  /*83f0*/  SHF.R.U64 R21, R16, R6.reuse, R17.reuse ;  /* 0x0000000610157219 */ /* 0x180fe20000001211 */
[----:B------:R-:W-:Y:S01]  /*8400*/  IMAD.MOV.U32 R31, RZ, RZ, 0x1 ;  /* 0x00000001ff1f7424 */ /* 0x000fe200078e00ff */
[----:B------:R-:W-:Y:S02]  /*8410*/  SHF.R.U32.HI R5, RZ, R6, R17 ;  /* 0x00000006ff057219 */ /* 0x000fe40000011611 */
        /* <DEDUP_REMOVED lines=9> */
[----:B0-----:R-:W-:Y:S01]  /*84b0*/  ISETP.NE.U32.AND P0, PT, R28, RZ, PT ;  /* 0x000000ff1c00720c */ /* 0x001fe20003f05070 */
[----:B------:R-:W-:-:S03]  /*84c0*/  IMAD.MOV.U32 R11, RZ, RZ, -0x1 ;  /* 0xffffffffff0b7424 */ /* 0x000fc600078e00ff */
[----:B------:R-:W-:Y:S02]  /*84d0*/  ISETP.NE.AND.EX P0, PT, R29, RZ, PT, P0 ;  /* 0x000000ff1d00720c */ /* 0x000fe40003f05300 */
[----:B------:R-:W0:Y:S01]  /*84e0*/  LDC R24, c[0x0][0x600] ;  /* 0x00018000ff187b82 */ /* 0x000e220000000800 */
[-CC-:B-1----:R-:W-:Y:S02]  /*84f0*/  SHF.R.U64 R18, R10, R14.reuse, R5.reuse ;  /* 0x0000000e0a127219 */ /* 0x182fe40000001205 */
[----:B------:R-:W-:-:S05]  /*8500*/  SHF.R.U32.HI R5, RZ, R14, R5 ;  /* 0x0000000eff057219 */ /* 0x000fca0000011605 */
        /* <DEDUP_REMOVED lines=21> */
.L_x_175:
[----:B-1----:R-:W-:Y:S01]  /*8660*/  SHF.R.U64 R6, R10, R25, R11 ;  /* 0x000000190a067219 */ /* 0x002fe2000000120b */
[----:B0-----:R-:W-:Y:S01]  /*8670*/  VIADD R11, R24, 0xffffffff ;  /* 0xffffffff180b7836 */ /* 0x001fe20000000000 */
[----:B------:R-:W-:Y:S01]  /*8680*/  SHF.L.U32 R9, R31, R26, RZ ;  /* 0x0000001a1f097219 */ /* 0x000fe200000006ff */
[----:B------:R-:W-:Y:S01]  /*8690*/  @P3 IMAD R12, R13, R20, R8 ;  /* 0x000000140d0c3224 */ /* 0x000fe200078e0208 */
[----:B------:R-:W-:Y:S01]  /*86a0*/  LOP3.LUT R5, R22, R33, RZ, 0xc0, !PT ;  /* 0x0000002116057212 */ /* 0x000fe200078ec0ff */
[----:B------:R-:W-:Y:S01]  /*86b0*/  IMAD.MOV R10, RZ, RZ, -R6 ;  /* 0x000000ffff0a7224 */ /* 0x000fe200078e0a06 */
[----:B------:R-:W-:Y:S01]  /*86c0*/  LOP3.LUT R18, R18, R11, RZ, 0xc0, !PT ;  /* 0x0000000b12127212 */ /* 0x000fe200078ec0ff */
[----:B------:R-:W-:Y:S02]  /*86d0*/  IMAD.MOV.U32 R17, RZ, RZ, R21 ;  /* 0x000000ffff117224 */ /* 0x000fe400078e0015 */
[----:B------:R-:W-:Y:S02]  /*86e0*/  IMAD R9, R9, R6, R5 ;  /* 0x0000000609097224 */ /* 0x000fe400078e0205 */
[----:B--2---:R-:W-:-:S02]  /*86f0*/  IMAD R5, R10, R27, R23 ;  /* 0x0000001b0a057224 */ /* 0x004fc400078e0217 */
[----:B---3--:R-:W-:Y:S02]  /*8700*/  IMAD R12, R9, R30, R12 ;  /* 0x0000001e090c7224 */ /* 0x008fe400078e020c */
[----:B------:R-:W-:Y:S02]  /*8710*/  IMAD.MOV.U32 R6, RZ, RZ, 0x1 ;  /* 0x00000001ff067424 */ /* 0x000fe400078e00ff */
[----:B------:R-:W-:-:S03]  /*8720*/  IMAD R9, R5, R24, R18 ;  /* 0x0000001805097224 */ /* 0x000fc600078e0212 */
[----:B------:R-:W-:Y:S02]  /*8730*/  PRMT R5, R6, 0x7610, R5 ;  /* 0x0000761006057816 */ /* 0x000fe40000000005 */
[----:B------:R-:W-:Y:S02]  /*8740*/  SEL R6, R9, R12, !P3 ;  /* 0x0000000c09067207 */ /* 0x000fe40005800000 */
[----:B------:R-:W-:-:S07]  /*8750*/  SEL R18, R12, R9, !P3 ;  /* 0x000000090c127207 */ /* 0x000fce0005800000 */
.L_x_173:
[----:B------:R-:W-:-:S08]  /*8760*/  NOP ;  /* 0x0000000000007918 */ /* 0x000fd00000000000 */
[----:B------:R-:W0:-:S00]  /*8770*/  USETMAXREG.DEALLOC.CTAPOOL 0x28 ;  /* 0x00000028000079c8 */ /* 0x000e0000080e0500 */
[----:B0-----:R-:W-:-:S13]  /*8780*/  ISETP.NE.AND P0, PT, R7, RZ, PT ;  /* 0x000000ff0700720c */ /* 0x001fda0003f05270 */
[----:B------:R-:W-:Y:S05]  /*8790*/  @P0 EXIT ;  /* 0x000000000000094d */ /* 0x000fea0003800000 */
[----:B------:R-:W-:Y:S01]  /*87a0*/  LOP3.LUT P0, RZ, R5, 0xff, RZ, 0xc0, !PT ;  /* 0x000000ff05ff7812 */ /* 0x000fe2000780c0ff */
[----:B------:R-:W-:Y:S02]  /*87b0*/  IMAD.MOV.U32 R5, RZ, RZ, 0x1 ;  /* 0x00000001ff057424 */ /* 0x000fe400078e00ff */
[----:B------:R-:W-:-:S10]  /*87c0*/  IMAD.MOV.U32 R15, RZ, RZ, RZ ;  /* 0x000000ffff0f7224 */ /* 0x000fd400078e00ff */
[----:B------:R-:W-:Y:S05]  /*87d0*/  @!P0 BRA `(.L_x_176) ;  /* 0x0000000c003c8947 */ /* 0x000fea0003800000 */
[----:B------:R-:W0:Y:S01]  /*87e0*/  LDC R5, c[0x0][0x28c] ;  /* 0x0000a300ff057b82 */ /* 0x000e220000000800 */
[----:B------:R-:W1:Y:S01]  /*87f0*/  S2R R12, SR_CgaCtaId ;  /* 0x00000000000c7919 */ /* 0x000e620000008800 */
[----:B------:R-:W-:Y:S01]  /*8800*/  ULDC UR5, c[0x0][0x658] ;  /* 0x0001960000057ab9 */ /* 0x000fe20000000800 */
[----:B------:R-:W-:Y:S01]  /*8810*/  UMOV UR7, 0xffffffff ;  /* 0xffffffff00077882 */ /* 0x000fe20000000000 */
[----:B------:R-:W-:Y:S01]  /*8820*/  ULDC UR6, c[0x0][0xc] ;  /* 0x0000030000067ab9 */ /* 0x000fe20000000800 */
[----:B------:R-:W-:Y:S01]  /*8830*/  USHF.L.U32 UR8, UR7, UR5, URZ ;  /* 0x0000000507087299 */ /* 0x000fe2000800063f */
[----:B------:R-:W-:Y:S01]  /*8840*/  BSSY B0, `(.L_x_176) ;  /* 0x00000c8000007945 */ /* 0x000fe20003800000 */
[----:B------:R-:W-:Y:S01]  /*8850*/  UMOV UR9, 0x1 ;  /* 0x0000000100097882 */ /* 0x000fe20000000000 */
[----:B------:R-:W-:Y:S01]  /*8860*/  ULDC UR7, c[0x0][0x10] ;  /* 0x0000040000077ab9 */ /* 0x000fe20000000800 */
[----:B------:R-:W-:Y:S01]  /*8870*/  USHF.L.U32 UR18, UR9, UR5, URZ ;  /* 0x0000000509127299 */ /* 0x000fe2000800063f */
[----:B------:R-:W-:Y:S01]  /*8880*/  IMAD.MOV.U32 R16, RZ, RZ, 0x1 ;  /* 0x00000001ff107424 */ /* 0x000fe200078e00ff */
[----:B------:R-:W-:Y:S01]  /*8890*/  UIMAD.WIDE.U32 UR6, UR6, UR7, URZ ;  /* 0x00000007060672a5 */ /* 0x000fe2000f8e003f */
[----:B------:R-:W-:Y:S01]  /*88a0*/  LOP3.LUT R14, R4, 0x2, RZ, 0xfc, !PT ;  /* 0x00000002040e7812 */ /* 0x000fe200078efcff */
[----:B------:R-:W-:Y:S01]  /*88b0*/  ULDC UR5, c[0x0][0x14] ;  /* 0x0000050000057ab9 */ /* 0x000fe20000000800 */
[----:B------:R-:W-:Y:S01]  /*88c0*/  IMAD.MOV.U32 R15, RZ, RZ, RZ ;  /* 0x000000ffff0f7224 */ /* 0x000fe200078e00ff */
[----:B------:R-:W-:-:S02]  /*88d0*/  UIMAD.WIDE.U32 UR20, UR6, UR5, URZ ;  /* 0x00000005061472a5 */ /* 0x000fc4000f8e003f */
[----:B------:R-:W-:Y:S01]  /*88e0*/  UIMAD UR13, UR7, UR5, URZ ;  /* 0x00000005070d72a4 */ /* 0x000fe2000f8e023f */
[----:B------:R-:W-:Y:S01]  /*88f0*/  ULDC UR4, c[0x0][0x600] ;  /* 0x0001800000047ab9 */ /* 0x000fe20000000800 */
[----:B------:R-:W-:Y:S02]  /*8900*/  ULOP3.LUT UR17, URZ, UR8, URZ, 0x33, !UPT ;  /* 0x000000083f117292 */ /* 0x000fe4000f8e333f */
[----:B------:R-:W-:Y:S01]  /*8910*/  UIADD3 UR4, UR4, -0x1, URZ ;  /* 0xffffffff04047890 */ /* 0x000fe2000fffe03f */
[----:B0-----:R-:W-:Y:S01]  /*8920*/  VIADD R5, R5, 0x1f ;  /* 0x0000001f05057836 */ /* 0x001fe20000000000 */
[----:B------:R-:W-:Y:S01]  /*8930*/  UIADD3 UR13, UR21, UR13, URZ ;  /* 0x0000000d150d7290 */ /* 0x000fe2000fffe03f */
[----:B------:R-:W-:-:S03]  /*8940*/  ULDC.64 UR22, c[0x0][0x198] ;  /* 0x0000660000167ab9 */ /* 0x000fc60000000a00 */
[----:B------:R-:W-:-:S04]  /*8950*/  SHF.R.S32.HI R8, RZ, 0x1f, R5 ;  /* 0x0000001fff087819 */ /* 0x000fc80000011405 */
[----:B------:R-:W-:Y:S01]  /*8960*/  LEA.HI R8, R8, R5, RZ, 0x5 ;  /* 0x0000000508087211 */ /* 0x000fe200078f28ff */
[C---:B-1----:R-:W-:Y:S02]  /*8970*/  IMAD.SHL.U32 R11, R12.reuse, 0x10, RZ ;  /* 0x000000100c0b7824 */ /* 0x042fe400078e00ff */
[----:B------:R-:W-:Y:S01]  /*8980*/  IMAD.SHL.U32 R12, R12, 0x200, RZ ;  /* 0x000002000c0c7824 */ /* 0x000fe200078e00ff */
[----:B------:R-:W-:Y:S01]  /*8990*/  SHF.R.S32.HI R10, RZ, 0x5, R8 ;  /* 0x00000005ff0a7819 */ /* 0x000fe20000011408 */
[----:B------:R-:W-:Y:S01]  /*89a0*/  IMAD.MOV.U32 R5, RZ, RZ, 0x1 ;  /* 0x00000001ff057424 */ /* 0x000fe200078e00ff */
[----:B------:R-:W-:Y:S02]  /*89b0*/  LOP3.LUT R11, R11, 0x30, RZ, 0xc0, !PT ;  /* 0x000000300b0b7812 */ /* 0x000fe400078ec0ff */
[----:B------:R-:W-:Y:S01]  /*89c0*/  LOP3.LUT R12, R12, 0x600, RZ, 0xc0, !PT ;  /* 0x000006000c0c7812 */ /* 0x000fe200078ec0ff */
[----:B------:R-:W-:-:S07]  /*89d0*/  VIADD R13, R10, 0x1 ;  /* 0x000000010a0d7836 */ /* 0x000fce0000000000 */
.L_x_187:
[----:B------:R-:W-:-:S03]  /*89e0*/  UMOV UR5, 0xffffffff ;  /* 0xffffffff00057882 */ /* 0x000fc60000000000 */
[----:B------:R-:W-:Y:S05]  /*89f0*/  BRA.DIV UR5, `(.L_x_177) ;  /* 0x0000001a052c7947 */ /* 0x000fea000b800000 */
[----:B------:R-:W-:-:S13]  /*8a00*/  ELECT P0, URZ, PT ;  /* 0x00000000003f782f */ /* 0x000fda0003800000 */
.L_x_216:
[----:B------:R-:W0:Y:S01]  /*8a10*/  LDC R7, c[0x0][0x28c] ;  /* 0x0000a300ff077b82 */ /* 0x000e220000000800 */
[----:B------:R-:W-:Y:S01]  /*8a20*/  BSSY B1, `(.L_x_178) ;  /* 0x0000038000017945 */ /* 0x000fe20003800000 */
[----:B0-----:R-:W-:-:S13]  /*8a30*/  ISETP.LT.OR P0, PT, R7, 0x1, !P0 ;  /* 0x000000010700780c */ /* 0x001fda0004701670 */
[----:B------:R-:W-:Y:S05]  /*8a40*/  @P0 BRA `(.L_x_179) ;  /* 0x0000000000d40947 */ /* 0x000fea0003800000 */
[----:B------:R-:W-:Y:S02]  /*8a50*/  IMAD R20, R6, 0x40, R11 ;  /* 0x0000004006147824 */ /* 0x000fe400078e020b */
[----:B------:R-:W-:Y:S02]  /*8a60*/  IMAD.SHL.U32 R19, R18, 0x100, RZ ;  /* 0x0000010012137824 */ /* 0x000fe400078e00ff */
[----:B------:R-:W-:Y:S02]  /*8a70*/  IMAD.MOV.U32 R23, RZ, RZ, RZ ;  /* 0x000000ffff177224 */ /* 0x000fe400078e00ff */
[----:B------:R-:W-:Y:S02]  /*8a80*/  IMAD.MOV.U32 R6, RZ, RZ, R13 ;  /* 0x000000ffff067224 */ /* 0x000fe400078e000d */
[----:B------:R-:W-:Y:S02]  /*8a90*/  IMAD.MOV.U32 R7, RZ, RZ, R5 ;  /* 0x000000ffff077224 */ /* 0x000fe400078e0005 */
[----:B------:R-:W-:-:S07]  /*8aa0*/  IMAD.MOV.U32 R9, RZ, RZ, R15 ;  /* 0x000000ffff097224 */ /* 0x000fce00078e000f */
.L_x_182:
[----:B------:R-:W0:Y:S01]  /*8ab0*/  S2R R21, SR_CgaCtaId ;  /* 0x0000000000157919 */ /* 0x000e220000008800 */
[----:B------:R-:W-:Y:S02]  /*8ac0*/  MOV R8, 0x400 ;  /* 0x0000040000087802 */ /* 0x000fe40000000f00 */
[----:B------:R-:W-:-:S13]  /*8ad0*/  LOP3.LUT P1, RZ, R0, 0x7f, RZ, 0xc0, !PT ;  /* 0x0000007f00ff7812 */ /* 0x000fda000782c0ff */
[----:B------:R-:W1:Y:S01]  /*8ae0*/  @!P1 LDC R18, c[0x0][0x500] ;  /* 0x00014000ff129b82 */ /* 0x000e620000000800 */
[----:B0-----:R-:W-:Y:S02]  /*8af0*/  LEA R22, R21, R8, 0x18 ;  /* 0x0000000815167211 */ /* 0x001fe400078ec0ff */
[----:B------:R-:W-:-:S03]  /*8b00*/  SHF.L.U32 R8, R7, 0x1f, RZ ;  /* 0x0000001f07087819 */ /* 0x000fc600000006ff */
[----:B------:R-:W-:-:S04]  /*8b10*/  IMAD R21, R9, 0x8, R22 ;  /* 0x0000000809157824 */ /* 0x000fc800078e0216 */
[----:B------:R-:W0:Y:S02]  /*8b20*/  SYNCS.PHASECHK.TRANS64.TRYWAIT P0, [R21+URZ+0xb0], R8 ;  /* 0x0000b008150075a7 */ /* 0x000e24000800017f */
[----:B01----:R-:W-:Y:S05]  /*8b30*/  @!P0 BRA `(.L_x_180) ;  /* 0x0000001400fc8947 */ /* 0x003fea0003800000 */
.L_x_217:
[----:B0-----:R-:W-:Y:S01]  /*8b40*/  PRMT R8, R14, 0x9910, RZ ;  /* 0x000099100e087816 */ /* 0x001fe200000000ff */
[----:B------:R0:W-:Y:S03]  /*8b50*/  @!P1 SYNCS.ARRIVE.TRANS64 RZ, [R21+URZ], R18 ;  /* 0x0000001215ff99a7 */ /* 0x0001e6000800003f */
[----:B------:R-:W-:-:S13]  /*8b60*/  ISETP.NE.AND P0, PT, R8, 0x2, PT ;  /* 0x000000020800780c */ /* 0x000fda0003f05270 */
[----:B0-----:R-:W-:Y:S05]  /*8b70*/  @P0 BRA `(.L_x_181) ;  /* 0x0000000000040947 */ /* 0x001fea0003800000 */
[----:B------:R-:W-:Y:S01]  /*8b80*/  BPT.TRAP 0x1 ;  /* 0x000000040000795c */ /* 0x000fe20000300000 */
.L_x_181:
[----:B------:R-:W-:Y:S01]  /*8b90*/  R2UR UR16, R22 ;  /* 0x00000000161072ca */ /* 0x000fe200000e0000 */
[----:B------:R-:W-:Y:S01]  /*8ba0*/  IMAD R22, R9, 0x2000, R22 ;  /* 0x0000200009167824 */ /* 0x000fe200078e0216 */
[----:B------:R-:W-:Y:S01]  /*8bb0*/  R2UR UR9, R21 ;  /* 0x00000000150972ca */ /* 0x000fe200000e0000 */
[----:B------:R-:W-:Y:S01]  /*8bc0*/  IMAD R8, R9, 0x800, R12 ;  /* 0x0000080009087824 */ /* 0x000fe200078e020c */
[----:B------:R-:W-:Y:S01]  /*8bd0*/  UIADD3 UR6, UP0, UR22, 0xf0, URZ ;  /* 0x000000f016067890 */ /* 0x000fe2000ff1e03f */
[----:B------:R-:W-:Y:S01]  /*8be0*/  VIADD R6, R6, 0xffffffff ;  /* 0xffffffff06067836 */ /* 0x000fe20000000000 */
[----:B------:R-:W-:Y:S01]  /*8bf0*/  R2UR UR5, R22 ;  /* 0x00000000160572ca */ /* 0x000fe200000e0000 */
[----:B------:R-:W-:Y:S01]  /*8c00*/  UIADD3 UR24, UP1, UR22, 0x1f0, URZ ;  /* 0x000001f016187890 */ /* 0x000fe2000ff3e03f */
[----:B------:R-:W-:Y:S01]  /*8c10*/  R2UR UR8, R8 ;  /* 0x00000000080872ca */ /* 0x000fe200000e0000 */
[----:B------:R-:W-:Y:S01]  /*8c20*/  UIADD3.X UR7, URZ, UR23, URZ, UP0, !UPT ;  /* 0x000000173f077290 */ /* 0x000fe200087fe43f */
[----:B------:R-:W-:Y:S01]  /*8c30*/  R2UR UR11, R19 ;  /* 0x00000000130b72ca */ /* 0x000fe200000e0000 */
[----:B------:R-:W-:Y:S01]  /*8c40*/  VIADD R9, R9, 0x1 ;  /* 0x0000000109097836 */ /* 0x000fe20000000000 */
[----:B------:R-:W-:Y:S01]  /*8c50*/  R2UR UR10, R23 ;  /* 0x00000000170a72ca */ /* 0x000fe200000e0000 */
[----:B------:R-:W-:Y:S01]  /*8c60*/  UIADD3.X UR25, URZ, UR23, URZ, UP1, !UPT ;  /* 0x000000173f197290 */ /* 0x000fe20008ffe43f */
[----:B------:R-:W-:Y:S01]  /*8c70*/  R2UR UR12, R17 ;  /* 0x00000000110c72ca */ /* 0x000fe200000e0000 */
[----:B------:R-:W-:Y:S01]  /*8c80*/  UMOV UR14, 0x0 ;  /* 0x00000000000e7882 */ /* 0x000fe20000000000 */
[----:B------:R-:W-:Y:S01]  /*8c90*/  R2UR UR19, R20 ;  /* 0x00000000141372ca */ /* 0x000fe200000e0000 */
[----:B------:R-:W-:Y:S01]  /*8ca0*/  UMOV UR15, 0x10000000 ;  /* 0x10000000000f7882 */ /* 0x000fe20000000000 */
[----:B------:R-:W-:Y:S01]  /*8cb0*/  ISETP.GT.AND P1, PT, R6, 0x1, PT ;  /* 0x000000010600780c */ /* 0x000fe20003f24270 */
[----:B------:R-:W-:Y:S01]  /*8cc0*/  UIADD3 UR5, UR5, 0x280, URZ ;  /* 0x0000028005057890 */ /* 0x000fe2000fffe03f */
[----:B------:R-:W-:Y:S01]  /*8cd0*/  ISETP.NE.AND P0, PT, R9, 0x16, PT ;  /* 0x000000160900780c */ /* 0x000fe20003f05270 */
[----:B------:R-:W-:Y:S01]  /*8ce0*/  UIADD3 UR16, UR16, 0x2c280, UR8 ;  /* 0x0002c28010107890 */ /* 0x000fe2000fffe008 */
[----:B------:R-:W-:Y:S01]  /*8cf0*/  VIADD R23, R23, 0x20 ;  /* 0x0000002017177836 */ /* 0x000fe20000000000 */
[----:B------:R-:W-:Y:S01]  /*8d00*/  UMOV UR26, 0xf0000 ;  /* 0x000f0000001a7882 */ /* 0x000fe20000000000 */
[----:B------:R-:W-:-:S02]  /*8d10*/  SEL R8, RZ, 0x1, P0 ;  /* 0x00000001ff087807 */ /* 0x000fc40000000000 */
[----:B------:R-:W-:Y:S01]  /*8d20*/  UMOV UR8, UR5 ;  /* 0x0000000500087c82 */ /* 0x000fe20008000000 */
[----:B------:R-:W-:Y:S01]  /*8d30*/  SEL R9, R9, RZ, P0 ;  /* 0x000000ff09097207 */ /* 0x000fe20000000000 */
[----:B------:R0:W-:Y:S01]  /*8d40*/  UTMALDG.3D [UR8], [UR6], desc[UR14] ;  /* 0x00000e08060075b4 */ /* 0x0001e20008011000 */
[----:B------:R-:W-:Y:S01]  /*8d50*/  LOP3.LUT R7, R7, R8, RZ, 0x3c, !PT ;  /* 0x0000000807077212 */ /* 0x000fe200078e3cff */
[----:B0-----:R-:W-:Y:S01]  /*8d60*/  UMOV UR11, UR19 ;  /* 0x00000013000b7c82 */ /* 0x001fe20008000000 */
[----:B------:R-:W-:Y:S02]  /*8d70*/  UMOV UR8, UR16 ;  /* 0x0000001000087c82 */ /* 0x000fe40008000000 */
[----:B------:R0:W-:Y:S02]  /*8d80*/  UTMALDG.3D.MULTICAST [UR8], [UR24], UR26, desc[UR14] ;  /* 0x00000e08180073b4 */ /* 0x0001e4000801181a */
[----:B0-----:R-:W-:Y:S05]  /*8d90*/  @P1 BRA `(.L_x_182) ;  /* 0xfffffffc00441947 */ /* 0x001fea000383ffff */
.L_x_179:
[----:B------:R-:W-:Y:S05]  /*8da0*/  BSYNC B1 ;  /* 0x0000000000017941 */ /* 0x000fea0003800000 */
.L_x_178:
[----:B------:R-:W-:Y:S01]  /*8db0*/  LOP3.LUT P1, RZ, R16, 0xff, RZ, 0xc0, !PT ;  /* 0x000000ff10ff7812 */ /* 0x000fe2000782c0ff */
[C---:B------:R-:W-:Y:S01]  /*8dc0*/  IMAD.IADD R15, R10.reuse, 0x1, R15 ;  /* 0x000000010a0f7824 */ /* 0x040fe200078e020f */
[----:B------:R-:W-:Y:S01]  /*8dd0*/  ULDC.64 UR6, c[0x0][0x650] ;  /* 0x0001940000067ab9 */ /* 0x000fe20000000a00 */
[C---:B------:R-:W-:Y:S01]  /*8de0*/  ISETP.GE.U32.AND P2, PT, R10.reuse, 0x16, PT ;  /* 0x000000160a00780c */ /* 0x040fe20003f46070 */
[----:B------:R-:W-:Y:S01]  /*8df0*/  BSSY B1, `(.L_x_183) ;  /* 0x000006a000017945 */ /* 0x000fe20003800000 */
[----:B------:R-:W-:Y:S01]  /*8e00*/  IMAD.MOV.U32 R18, RZ, RZ, -0x1 ;  /* 0xffffffffff127424 */ /* 0x000fe200078e00ff */
[----:B------:R-:W-:Y:S01]  /*8e10*/  ISETP.GT.U32.AND P0, PT, R15, 0x15, PT ;  /* 0x000000150f00780c */ /* 0x000fe20003f04070 */
[----:B------:R-:W-:Y:S01]  /*8e20*/  IMAD.MOV.U32 R17, RZ, RZ, -0x1 ;  /* 0xffffffffff117424 */ /* 0x000fe200078e00ff */
[----:B------:R-:W-:Y:S02]  /*8e30*/  PRMT R16, RZ, 0x7610, R16 ;  /* 0x00007610ff107816 */ /* 0x000fe40000000010 */
[----:B------:R-:W-:-:S03]  /*8e40*/  ISETP.LT.U32.AND P0, PT, R10, 0x16, P0 ;  /* 0x000000160a00780c */ /* 0x000fc60000701070 */
[----:B------:R-:W0:Y:S01]  /*8e50*/  @P1 S2R R7, SR_CgaCtaId ;  /* 0x0000000000071919 */ /* 0x000e220000008800 */
[----:B------:R-:W-:-:S04]  /*8e60*/  @P1 MOV R6, 0x400 ;  /* 0x0000040000061802 */ /* 0x000fc80000000f00 */
[----:B0-----:R-:W-:Y:S01]  /*8e70*/  @P1 LEA R8, R7, R6, 0x18 ;  /* 0x0000000607081211 */ /* 0x001fe200078ec0ff */
[----:B------:R-:W-:Y:S01]  /*8e80*/  IMAD.WIDE.U32 R6, R15, -0x45d1745d, RZ ;  /* 0xba2e8ba30f067825 */ /* 0x000fe200078e00ff */
[----:B------:R-:W-:Y:S02]  /*8e90*/  SEL R6, RZ, 0x1, !P0 ;  /* 0x00000001ff067807 */ /* 0x000fe40004000000 */
[----:B------:R0:W-:Y:S01]  /*8ea0*/  @P1 SYNCS.ARRIVE.TRANS64.A1T0 RZ, [R8+URZ+0x178], RZ ;  /* 0x000178ff08ff19a7 */ /* 0x0001e2000810003f */
[----:B------:R-:W-:Y:S02]  /*8eb0*/  IADD3 R2, P1, R2, UR20, RZ ;  /* 0x0000001402027c10 */ /* 0x000fe4000ff3e0ff */
[----:B------:R-:W-:Y:S01]  /*8ec0*/  LOP3.LUT R5, R5, R6, RZ, 0x3c, !PT ;  /* 0x0000000605057212 */ /* 0x000fe200078e3cff */
[----:B------:R-:W-:Y:S01]  /*8ed0*/  IMAD.MOV.U32 R6, RZ, RZ, -0x1 ;  /* 0xffffffffff067424 */ /* 0x000fe200078e00ff */
[----:B------:R-:W-:Y:S02]  /*8ee0*/  IADD3.X R3, R3, UR13, RZ, P1, !PT ;  /* 0x0000000d03037c10 */ /* 0x000fe40008ffe4ff */
[----:B------:R-:W-:-:S02]  /*8ef0*/  ISETP.GE.U32.AND P0, PT, R2, UR6, PT ;  /* 0x0000000602007c0c */ /* 0x000fc4000bf06070 */
[----:B0-----:R-:W-:Y:S02]  /*8f00*/  SHF.R.U32.HI R8, RZ, 0x4, R7 ;  /* 0x00000004ff087819 */ /* 0x001fe40000011607 */
[----:B------:R-:W-:Y:S02]  /*8f10*/  ISETP.GE.U32.AND.EX P0, PT, R3, UR7, PT, P0 ;  /* 0x0000000703007c0c */ /* 0x000fe4000bf06100 */
[----:B------:R-:W-:Y:S01]  /*8f20*/  @P2 LOP3.LUT R5, R5, 0x1, R8, 0x78, !PT ;  /* 0x0000000105052812 */ /* 0x000fe200078e7808 */
[----:B------:R-:W-:Y:S01]  /*8f30*/  IMAD R15, R8, -0x16, R15 ;  /* 0xffffffea080f7824 */ /* 0x000fe200078e020f */
[----:B------:R-:W-:-:S09]  /*8f40*/  PRMT R7, RZ, 0x7610, R7 ;  /* 0x00007610ff077816 */ /* 0x000fd20000000007 */
[----:B------:R-:W-:Y:S05]  /*8f50*/  @P0 BRA `(.L_x_184) ;  /* 0x00000004004c0947 */ /* 0x000fea0003800000 */
[----:B------:R-:W0:Y:S01]  /*8f60*/  S2R R18, SR_CTAID.X ;  /* 0x0000000000127919 */ /* 0x000e220000002500 */
[----:B------:R-:W-:Y:S01]  /*8f70*/  ULDC.64 UR6, c[0x0][0x628] ;  /* 0x00018a0000067ab9 */ /* 0x000fe20000000a00 */
[----:B------:R-:W-:Y:S01]  /*8f80*/  ULDC UR8, c[0x0][0x630] ;  /* 0x00018c0000087ab9 */ /* 0x000fe20000000800 */
[----:B------:R-:W-:Y:S01]  /*8f90*/  ISETP.NE.U32.AND P0, PT, RZ, UR6, PT ;  /* 0x00000006ff007c0c */ /* 0x000fe2000bf05070 */
[----:B------:R-:W1:Y:S01]  /*8fa0*/  S2R R19, SR_CTAID.Y ;  /* 0x0000000000137919 */ /* 0x000e620000002600 */
[----:B------:R-:W-:Y:S01]  /*8fb0*/  ULDC UR9, c[0x0][0x150] ;  /* 0x0000540000097ab9 */ /* 0x000fe20000000800 */
[----:B------:R-:W-:Y:S01]  /*8fc0*/  IMAD.MOV.U32 R6, RZ, RZ, R2 ;  /* 0x000000ffff067224 */ /* 0x000fe200078e0002 */
[----:B------:R-:W-:Y:S01]  /*8fd0*/  ISETP.NE.AND.EX P0, PT, RZ, UR7, PT, P0 ;  /* 0x00000007ff007c0c */ /* 0x000fe2000bf05300 */
[----:B------:R-:W-:Y:S01]  /*8fe0*/  IMAD.MOV.U32 R7, RZ, RZ, R3 ;  /* 0x000000ffff077224 */ /* 0x000fe200078e0003 */
[----:B0-----:R-:W-:-:S11]  /*8ff0*/  I2FP.F32.U32 R20, R18 ;  /* 0x0000001200147245 */ /* 0x001fd60000201000 */
[----:B------:R-:W-:Y:S05]  /*9000*/  @!P0 BRA `(.L_x_185) ;  /* 0x0000000000288947 */ /* 0x000fea0003800000 */
[----:B------:R-:W-:Y:S02]  /*9010*/  ULDC UR5, c[0x0][0x634] ;  /* 0x00018d0000057ab9 */ /* 0x000fe40000000800 */
[----:B------:R-:W-:-:S05]  /*9020*/  IADD3 R7, P0, R2, UR5, RZ ;  /* 0x0000000502077c10 */ /* 0x000fca000ff1e0ff */
[----:B------:R-:W-:-:S04]  /*9030*/  IMAD.X R17, RZ, RZ, R3, P0 ;  /* 0x000000ffff117224 */ /* 0x000fc800000e0603 */
[----:B------:R-:W-:-:S04]  /*9040*/  IMAD.WIDE.U32 R8, R17, UR6, RZ ;  /* 0x0000000611087c25 */ /* 0x000fc8000f8e00ff */
[----:B------:R-:W-:-:S04]  /*9050*/  IMAD.WIDE.U32 R8, P0, R7, UR7, R8 ;  /* 0x0000000707087c25 */ /* 0x000fc8000f800008 */
[----:B------:R-:W-:-:S04]  /*9060*/  IMAD.WIDE.U32 R6, R7, UR6, RZ ;  /* 0x0000000607067c25 */ /* 0x000fc8000f8e00ff */
[----:B------:R-:W-:Y:S01]  /*9070*/  IMAD.MOV.U32 R6, RZ, RZ, R9 ;  /* 0x000000ffff067224 */ /* 0x000fe200078e0009 */
[----:B------:R-:W-:Y:S01]  /*9080*/  IADD3 RZ, P1, R7, R8, RZ ;  /* 0x0000000807ff7210 */ /* 0x000fe20007f3e0ff */
[----:B------:R-:W-:-:S04]  /*9090*/  IMAD.X R7, RZ, RZ, RZ, P0 ;  /* 0x000000ffff077224 */ /* 0x000fc800000e06ff */
[----:B------:R-:W-:-:S08]  /*90a0*/  IMAD.WIDE.U32.X R6, R17, UR7, R6, P1 ;  /* 0x0000000711067c25 */ /* 0x000fd000088e0406 */
.L_x_185:
[--C-:B------:R-:W-:Y:S01]  /*90b0*/  SHF.R.U64 R17, R6, UR8, R7.reuse ;  /* 0x0000000806117c19 */ /* 0x100fe20008001207 */
[----:B------:R-:W-:Y:S01]  /*90c0*/  FMUL R20, R20, UR9 ;  /* 0x0000000914147c20 */ /* 0x000fe20008400000 */
[----:B------:R-:W0:Y:S01]  /*90d0*/  LDC R21, c[0x0][0x144] ;  /* 0x00005100ff157b82 */ /* 0x000e220000000800 */
[----:B-1----:R-:W-:Y:S01]  /*90e0*/  I2FP.F32.U32 R8, R19 ;  /* 0x0000001300087245 */ /* 0x002fe20000201000 */
[----:B------:R-:W-:Y:S01]  /*90f0*/  ULDC UR5, c[0x0][0x154] ;  /* 0x0000550000057ab9 */ /* 0x000fe20000000800 */
[----:B------:R-:W-:Y:S01]  /*9100*/  SHF.R.U32.HI R6, RZ, UR8, R7 ;  /* 0x00000008ff067c19 */ /* 0x000fe20008011607 */
[----:B------:R-:W-:Y:S01]  /*9110*/  ULDC.64 UR6, c[0x0][0x620] ;  /* 0x0001880000067ab9 */ /* 0x000fe20000000a00 */
[----:B------:R-:W-:Y:S01]  /*9120*/  IADD3 R7, P0, RZ, -R17, RZ ;  /* 0x80000011ff077210 */ /* 0x000fe20007f1e0ff */
[----:B------:R-:W1:Y:S01]  /*9130*/  F2I.U32.TRUNC.NTZ R20, R20 ;  /* 0x0000001400147305 */ /* 0x000e62000020f000 */
[----:B------:R-:W-:Y:S01]  /*9140*/  FMUL R8, R8, UR5 ;  /* 0x0000000508087c20 */ /* 0x000fe20008400000 */
[----:B------:R-:W2:Y:S01]  /*9150*/  LDC R22, c[0x0][0x148] ;  /* 0x00005200ff167b82 */ /* 0x000ea20000000800 */
[----:B------:R-:W-:Y:S01]  /*9160*/  ULDC UR5, c[0x0][0x618] ;  /* 0x0001860000057ab9 */ /* 0x000fe20000000800 */
[----:B------:R-:W-:-:S04]  /*9170*/  IMAD.X R6, RZ, RZ, ~R6, P0 ;  /* 0x000000ffff067224 */ /* 0x000fc800000e0e06 */
[----:B------:R-:W-:Y:S01]  /*9180*/  IMAD R6, R6, UR6, RZ ;  /* 0x0000000606067c24 */ /* 0x000fe2000f8e02ff */
[----:B------:R-:W3:Y:S03]  /*9190*/  F2I.U32.TRUNC.NTZ R8, R8 ;  /* 0x0000000800087305 */ /* 0x000ee6000020f000 */
[C---:B------:R-:W-:Y:S02]  /*91a0*/  IMAD R9, R7.reuse, UR7, R6 ;  /* 0x0000000707097c24 */ /* 0x040fe4000f8e0206 */
[----:B------:R-:W-:Y:S01]  /*91b0*/  IMAD.WIDE.U32 R6, R7, UR6, R2 ;  /* 0x0000000607067c25 */ /* 0x000fe2000f8e0002 */
[----:B------:R-:W-:Y:S02]  /*91c0*/  ULDC.64 UR6, c[0x0][0x640] ;  /* 0x0001900000067ab9 */ /* 0x000fe40000000a00 */
[----:B------:R-:W-:Y:S01]  /*91d0*/  ISETP.NE.U32.AND P0, PT, RZ, UR6, PT ;  /* 0x00000006ff007c0c */ /* 0x000fe2000bf05070 */
[----:B-1----:R-:W-:-:S02]  /*91e0*/  IMAD.MOV R20, RZ, RZ, -R20 ;  /* 0x000000ffff147224 */ /* 0x002fc400078e0a14 */
[----:B------:R-:W-:Y:S01]  /*91f0*/  IMAD.IADD R7, R7, 0x1, R9 ;  /* 0x0000000107077824 */ /* 0x000fe200078e0209 */
[----:B------:R-:W-:Y:S01]  /*9200*/  ISETP.NE.AND.EX P0, PT, RZ, UR7, PT, P0 ;  /* 0x00000007ff007c0c */ /* 0x000fe2000bf05300 */
[----:B0-----:R-:W-:-:S03]  /*9210*/  IMAD R18, R21, R20, R18 ;  /* 0x0000001415127224 */ /* 0x001fc600078e0212 */
[--C-:B------:R-:W-:Y:S01]  /*9220*/  SHF.R.U64 R20, R6, UR5, R7.reuse ;  /* 0x0000000506147c19 */ /* 0x100fe20008001207 */
[----:B---3--:R-:W-:Y:S01]  /*9230*/  IMAD.MOV R6, RZ, RZ, -R8 ;  /* 0x000000ffff067224 */ /* 0x008fe200078e0a08 */
[----:B------:R-:W-:Y:S01]  /*9240*/  SHF.R.U32.HI R7, RZ, UR5, R7 ;  /* 0x00000005ff077c19 */ /* 0x000fe20008011607 */
[----:B------:R-:W-:Y:S02]  /*9250*/  ULDC UR5, c[0x0][0x608] ;  /* 0x0001820000057ab9 */ /* 0x000fe40000000800 */
[----:B--2---:R-:W-:Y:S01]  /*9260*/  @P3 IMAD R18, R22, R6, R19 ;  /* 0x0000000616123224 */ /* 0x004fe200078e0213 */
[--C-:B------:R-:W-:Y:S02]  /*9270*/  SHF.R.U64 R22, R20, UR5, R7.reuse ;  /* 0x0000000514167c19 */ /* 0x100fe40008001207 */
[----:B------:R-:W-:Y:S01]  /*9280*/  SHF.R.U32.HI R7, RZ, UR5, R7 ;  /* 0x00000005ff077c19 */ /* 0x000fe20008011607 */
[----:B------:R-:W-:-:S03]  /*9290*/  ULDC UR5, c[0x0][0x658] ;  /* 0x0001960000057ab9 */ /* 0x000fc60000000800 */
[--C-:B------:R-:W-:Y:S02]  /*92a0*/  SHF.R.U64 R19, R22, UR5, R7.reuse ;  /* 0x0000000516137c19 */ /* 0x100fe40008001207 */
[----:B------:R-:W-:-:S03]  /*92b0*/  SHF.R.U32.HI R21, RZ, UR5, R7 ;  /* 0x00000005ff157c19 */ /* 0x000fc60008011607 */
[----:B------:R-:W-:Y:S02]  /*92c0*/  IMAD.MOV.U32 R8, RZ, RZ, R19 ;  /* 0x000000ffff087224 */ /* 0x000fe400078e0013 */
[----:B------:R-:W-:Y:S01]  /*92d0*/  IMAD.MOV.U32 R7, RZ, RZ, R21 ;  /* 0x000000ffff077224 */ /* 0x000fe200078e0015 */
[----:B------:R-:W-:Y:S06]  /*92e0*/  @!P0 BRA `(.L_x_186) ;  /* 0x00000000002c8947 */ /* 0x000fec0003800000 */
        /* <DEDUP_REMOVED lines=9> */
[----:B------:R-:W-:-:S04]  /*9380*/  IMAD.WIDE.U32.X R6, R21, UR7, R6, P1 ;  /* 0x0000000715067c25 */ /* 0x000fc800088e0406 */
[----:B------:R-:W-:-:S07]  /*9390*/  IMAD.MOV.U32 R8, RZ, RZ, R6 ;  /* 0x000000ffff087224 */ /* 0x000fce00078e0006 */
.L_x_186:
[----:B------:R-:W-:Y:S01]  /*93a0*/  ULDC UR5, c[0x0][0x648] ;  /* 0x0001920000057ab9 */ /* 0x000fe20000000800 */
[----:B------:R-:W-:Y:S01]  /*93b0*/  LOP3.LUT R6, R22, UR17, RZ, 0xc0, !PT ;  /* 0x0000001116067c12 */ /* 0x000fe2000f8ec0ff */
[----:B------:R-:W-:Y:S01]  /*93c0*/  ULDC UR6, c[0x0][0x610] ;  /* 0x0001840000067ab9 */ /* 0x000fe20000000800 */
[----:B------:R-:W-:Y:S01]  /*93d0*/  SHF.R.U64 R7, R8, UR5, R7 ;  /* 0x0000000508077c19 */ /* 0x000fe20008001207 */
[----:B------:R-:W-:Y:S01]  /*93e0*/  ULDC UR5, c[0x0][0x638] ;  /* 0x00018e0000057ab9 */ /* 0x000fe20000000800 */
[----:B------:R-:W-:-:S03]  /*93f0*/  LOP3.LUT R20, R20, UR4, RZ, 0xc0, !PT ;  /* 0x0000000414147c12 */ /* 0x000fc6000f8ec0ff */
[----:B------:R-:W-:Y:S02]  /*9400*/  IMAD.MOV R8, RZ, RZ, -R7 ;  /* 0x000000ffff087224 */ /* 0x000fe400078e0a07 */
[----:B------:R-:W-:Y:S02]  /*9410*/  IMAD R7, R7, UR18, R6 ;  /* 0x0000001207077c24 */ /* 0x000fe4000f8e0206 */
[----:B------:R-:W-:Y:S01]  /*9420*/  IMAD R19, R8, UR5, R19 ;  /* 0x0000000508137c24 */ /* 0x000fe2000f8e0213 */
[----:B------:R-:W-:Y:S01]  /*9430*/  ULDC UR5, c[0x0][0x600] ;  /* 0x0001800000057ab9 */ /* 0x000fe20000000800 */
[----:B------:R-:W-:Y:S02]  /*9440*/  IMAD R18, R7, UR6, R18 ;  /* 0x0000000607127c24 */ /* 0x000fe4000f8e0212 */
[----:B------:R-:W-:Y:S02]  /*9450*/  IMAD R19, R19, UR5, R20 ;  /* 0x0000000513137c24 */ /* 0x000fe4000f8e0214 */
[----:B------:R-:W-:-:S03]  /*9460*/  IMAD.MOV.U32 R7, RZ, RZ, 0x1 ;  /* 0x00000001ff077424 */ /* 0x000fc600078e00ff */
[----:B------:R-:W-:Y:S02]  /*9470*/  SEL R6, R19, R18, !P3 ;  /* 0x0000001213067207 */ /* 0x000fe40005800000 */
[----:B------:R-:W-:-:S07]  /*9480*/  SEL R18, R18, R19, !P3 ;  /* 0x0000001312127207 */ /* 0x000fce0005800000 */
.L_x_184:
[----:B------:R-:W-:Y:S05]  /*9490*/  BSYNC B1 ;  /* 0x0000000000017941 */ /* 0x000fea0003800000 */
.L_x_183:
[----:B------:R-:W-:-:S13]  /*94a0*/  LOP3.LUT P0, RZ, R7, 0xff, RZ, 0xc0, !PT ;  /* 0x000000ff07ff7812 */ /* 0x000fda000780c0ff */
[----:B------:R-:W-:Y:S05]  /*94b0*/  @P0 BRA `(.L_x_187) ;  /* 0xfffffff400480947 */ /* 0x000fea000383ffff */
[----:B------:R-:W-:Y:S05]  /*94c0*/  BSYNC B0 ;  /* 0x0000000000007941 */ /* 0x000fea0003800000 */
.L_x_176:
[----:B------:R-:W-:-:S03]  /*94d0*/  UMOV UR5, 0xffffffff ;  /* 0xffffffff00057882 */ /* 0x000fc60000000000 */
[----:B------:R-:W-:Y:S05]  /*94e0*/  BRA.DIV UR5, `(.L_x_188) ;  /* 0x0000000e05a47947 */ /* 0x000fea000b800000 */
[----:B------:R-:W-:-:S13]  /*94f0*/  ELECT P0, URZ, PT ;  /* 0x00000000003f782f */ /* 0x000fda0003800000 */
.L_x_220:
[----:B------:R-:W-:Y:S04]  /*9500*/  BSSY B0, `(.L_x_189) ;  /* 0x00000cd000007945 */ /* 0x000fe80003800000 */
[----:B------:R-:W-:Y:S05]  /*9510*/  @!P0 BRA `(.L_x_190) ;  /* 0x0000000c002c8947 */ /* 0x000fea0003800000 */
[----:B------:R-:W-:-:S04]  /*9520*/  LOP3.LUT R4, R4, 0x2, RZ, 0xfc, !PT ;  /* 0x0000000204047812 */ /* 0x000fc800078efcff */
[----:B------:R-:W-:-:S13]  /*9530*/  ISETP.NE.AND P0, PT, R4, 0x3, PT ;  /* 0x000000030400780c */ /* 0x000fda0003f05270 */
[----:B------:R-:W-:Y:S05]  /*9540*/  @!P0 BRA `(.L_x_191) ;  /* 0x0000000000048947 */ /* 0x000fea0003800000 */
[----:B------:R-:W-:Y:S01]  /*9550*/  BPT.TRAP 0x1 ;  /* 0x000000040000795c */ /* 0x000fe20000300000 */
.L_x_191:
[----:B------:R-:W0:Y:S01]  /*9560*/  S2R R3, SR_CgaCtaId ;  /* 0x0000000000037919 */ /* 0x000e220000008800 */
[----:B------:R-:W-:-:S04]  /*9570*/  MOV R0, 0x400 ;  /* 0x0000040000007802 */ /* 0x000fc80000000f00 */
[----:B0-----:R-:W-:Y:S02]  /*9580*/  LEA R0, R3, R0, 0x18 ;  /* 0x0000000003007211 */ /* 0x001fe400078ec0ff */
[----:B------:R-:W-:-:S03]  /*9590*/  SHF.L.U32 R3, R5, 0x1f, RZ ;  /* 0x0000001f05037819 */ /* 0x000fc600000006ff */
[----:B------:R-:W-:-:S04]  /*95a0*/  VIADD R0, R0, 0xb0 ;  /* 0x000000b000007836 */ /* 0x000fc80000000000 */
[C---:B------:R-:W-:Y:S02]  /*95b0*/  IMAD R6, R15.reuse, 0x8, R0 ;  /* 0x000000080f067824 */ /* 0x040fe400078e0200 */
[----:B------:R-:W-:Y:S02]  /*95c0*/  VIADD R15, R15, 0x1 ;  /* 0x000000010f0f7836 */ /* 0x000fe40000000000 */
[----:B------:R-:W0:Y:S03]  /*95d0*/  SYNCS.PHASECHK.TRANS64.TRYWAIT P0, [R6+URZ], R3 ;  /* 0x00000003060075a7 */ /* 0x000e26000800017f */
[----:B------:R-:W-:-:S04]  /*95e0*/  ISETP.NE.AND P1, PT, R15, 0x16, PT ;  /* 0x000000160f00780c */ /* 0x000fc80003f25270 */
[----:B------:R-:W-:Y:S02]  /*95f0*/  SEL R2, RZ, 0x1, P1 ;  /* 0x00000001ff027807 */ /* 0x000fe40000800000 */
[----:B------:R-:W-:Y:S02]  /*9600*/  SEL R15, R15, RZ, P1 ;  /* 0x000000ff0f0f7207 */ /* 0x000fe40000800000 */
[----:B------:R-:W-:-:S03]  /*9610*/  LOP3.LUT R8, R5, R2, RZ, 0x3c, !PT ;  /* 0x0000000205087212 */ /* 0x000fc600078e3cff */
[----:B------:R-:W-:Y:S01]  /*9620*/  IMAD R7, R15, 0x8, R0 ;  /* 0x000000080f077824 */ /* 0x000fe200078e0200 */
[----:B------:R-:W-:Y:S01]  /*9630*/  SHF.L.U32 R4, R8, 0x1f, RZ ;  /* 0x0000001f08047819 */ /* 0x000fe200000006ff */
[----:B0-----:R-:W-:Y:S06]  /*9640*/  @!P0 BRA `(.L_x_192) ;  /* 0x0000000c006c8947 */ /* 0x001fec0003800000 */
.L_x_221:
[----:B------:R-:W1:Y:S01]  /*9650*/  SYNCS.PHASECHK.TRANS64.TRYWAIT P0, [R7+URZ], R4 ;  /* 0x00000004070075a7 */ /* 0x000e62000800017f */
[----:B------:R-:W-:-:S05]  /*9660*/  VIADD R2, R15, 0x1 ;  /* 0x000000010f027836 */ /* 0x000fca0000000000 */
[----:B------:R-:W-:-:S04]  /*9670*/  ISETP.NE.AND P1, PT, R2, 0x16, PT ;  /* 0x000000160200780c */ /* 0x000fc80003f25270 */
[----:B0-----:R-:W-:Y:S02]  /*9680*/  SEL R3, RZ, 0x1, P1 ;  /* 0x00000001ff037807 */ /* 0x001fe40000800000 */
[----:B------:R-:W-:Y:S02]  /*9690*/  SEL R9, R2, RZ, P1 ;  /* 0x000000ff02097207 */ /* 0x000fe40000800000 */
[----:B------:R-:W-:-:S03]  /*96a0*/  LOP3.LUT R8, R8, R3, RZ, 0x3c, !PT ;  /* 0x0000000308087212 */ /* 0x000fc600078e3cff */
[----:B------:R-:W-:Y:S01]  /*96b0*/  IMAD R6, R9, 0x8, R0 ;  /* 0x0000000809067824 */ /* 0x000fe200078e0200 */
[----:B------:R-:W-:Y:S01]  /*96c0*/  SHF.L.U32 R5, R8, 0x1f, RZ ;  /* 0x0000001f08057819 */ /* 0x000fe200000006ff */
[----:B-1----:R-:W-:Y:S06]  /*96d0*/  @!P0 BRA `(.L_x_193) ;  /* 0x0000000c005c8947 */ /* 0x002fec0003800000 */
.L_x_222:
[----:B------:R-:W1:Y:S01]  /*96e0*/  SYNCS.PHASECHK.TRANS64.TRYWAIT P0, [R6+URZ], R5 ;  /* 0x00000005060075a7 */ /* 0x000e62000800017f */
[----:B------:R-:W-:-:S05]  /*96f0*/  VIADD R2, R9, 0x1 ;  /* 0x0000000109027836 */ /* 0x000fca0000000000 */
[----:B------:R-:W-:-:S04]  /*9700*/  ISETP.NE.AND P1, PT, R2, 0x16, PT ;  /* 0x000000160200780c */ /* 0x000fc80003f25270 */
[----:B------:R-:W-:Y:S02]  /*9710*/  SEL R3, RZ, 0x1, P1 ;  /* 0x00000001ff037807 */ /* 0x000fe40000800000 */
[----:B0-----:R-:W-:Y:S02]  /*9720*/  SEL R7, R2, RZ, P1 ;  /* 0x000000ff02077207 */ /* 0x001fe40000800000 */
[----:B------:R-:W-:-:S03]  /*9730*/  LOP3.LUT R8, R8, R3, RZ, 0x3c, !PT ;  /* 0x0000000308087212 */ /* 0x000fc600078e3cff */
[----:B------:R-:W-:Y:S01]  /*9740*/  IMAD R9, R7, 0x8, R0 ;  /* 0x0000000807097824 */ /* 0x000fe200078e0200 */
[----:B------:R-:W-:Y:S01]  /*9750*/  SHF.L.U32 R4, R8, 0x1f, RZ ;  /* 0x0000001f08047819 */ /* 0x000fe200000006ff */
[----:B-1----:R-:W-:Y:S06]  /*9760*/  @!P0 BRA `(.L_x_194) ;  /* 0x0000000c004c8947 */ /* 0x002fec0003800000 */
.L_x_223:
[----:B------:R-:W1:Y:S01]  /*9770*/  SYNCS.PHASECHK.TRANS64.TRYWAIT P0, [R9+URZ], R4 ;  /* 0x00000004090075a7 */ /* 0x000e62000800017f */
[----:B------:R-:W-:-:S05]  /*9780*/  VIADD R2, R7, 0x1 ;  /* 0x0000000107027836 */ /* 0x000fca0000000000 */
[----:B------:R-:W-:-:S04]  /*9790*/  ISETP.NE.AND P1, PT, R2, 0x16, PT ;  /* 0x000000160200780c */ /* 0x000fc80003f25270 */
[----:B------:R-:W-:Y:S02]  /*97a0*/  SEL R3, RZ, 0x1, P1 ;  /* 0x00000001ff037807 */ /* 0x000fe40000800000 */
[----:B------:R-:W-:Y:S02]  /*97b0*/  SEL R7, R2, RZ, P1 ;  /* 0x000000ff02077207 */ /* 0x000fe40000800000 */
[----:B------:R-:W-:-:S03]  /*97c0*/  LOP3.LUT R8, R8, R3, RZ, 0x3c, !PT ;  /* 0x0000000308087212 */ /* 0x000fc600078e3cff */
[----:B0-----:R-:W-:Y:S01]  /*97d0*/  IMAD R6, R7, 0x8, R0 ;  /* 0x0000000807067824 */ /* 0x001fe200078e0200 */
[----:B------:R-:W-:Y:S01]  /*97e0*/  SHF.L.U32 R5, R8, 0x1f, RZ ;  /* 0x0000001f08057819 */ /* 0x000fe200000006ff */
[----:B-1----:R-:W-:Y:S06]  /*97f0*/  @!P0 BRA `(.L_x_195) ;  /* 0x0000000c003c8947 */ /* 0x002fec0003800000 */
.L_x_224:
        /* <DEDUP_REMOVED lines=9> */
.L_x_225:
        /* <DEDUP_REMOVED lines=9> */
.L_x_226:
        /* <DEDUP_REMOVED lines=9> */
.L_x_227:
        /* <DEDUP_REMOVED lines=9> */
.L_x_228:
        /* <DEDUP_REMOVED lines=9> */
.L_x_229:
        /* <DEDUP_REMOVED lines=9> */
.L_x_230:
        /* <DEDUP_REMOVED lines=9> */
.L_x_231:
        /* <DEDUP_REMOVED lines=9> */
.L_x_232:
        /* <DEDUP_REMOVED lines=9> */
.L_x_233:
        /* <DEDUP_REMOVED lines=9> */
.L_x_234:
        /* <DEDUP_REMOVED lines=9> */
.L_x_235:
        /* <DEDUP_REMOVED lines=9> */
.L_x_236:
        /* <DEDUP_REMOVED lines=9> */
.L_x_237:
        /* <DEDUP_REMOVED lines=9> */
.L_x_238:
        /* <DEDUP_REMOVED lines=9> */
.L_x_239:
        /* <DEDUP_REMOVED lines=9> */
.L_x_240:
[----:B------:R-:W1:Y:S01]  /*a100*/  SYNCS.PHASECHK.TRANS64.TRYWAIT P0, [R6+URZ], R5 ;  /* 0x00000005060075a7 */ /* 0x000e62000800017f */
[----:B------:R-:W-:-:S05]  /*a110*/  VIADD R2, R7, 0x1 ;  /* 0x0000000107027836 */ /* 0x000fca0000000000 */
[----:B------:R-:W-:-:S04]  /*a120*/  ISETP.NE.AND P1, PT, R2, 0x16, PT ;  /* 0x000000160200780c */ /* 0x000fc80003f25270 */
[----:B0-----:R-:W-:Y:S02]  /*a130*/  SEL R4, RZ, 0x1, P1 ;  /* 0x00000001ff047807 */ /* 0x001fe40000800000 */
[----:B------:R-:W-:Y:S02]  /*a140*/  SEL R3, R2, RZ, P1 ;  /* 0x000000ff02037207 */ /* 0x000fe40000800000 */
[----:B------:R-:W-:Y:S01]  /*a150*/  LOP3.LUT R4, R11, R4, RZ, 0x3c, !PT ;  /* 0x000000040b047212 */ /* 0x000fe200078e3cff */
[----:B-1----:R-:W-:Y:S06]  /*a160*/  @!P0 BRA `(.L_x_212) ;  /* 0x0000000800348947 */ /* 0x002fec0003800000 */
.L_x_241:
[----:B------:R-:W-:Y:S01]  /*a170*/  IMAD R3, R3, 0x8, R0 ;  /* 0x0000000803037824 */ /* 0x000fe200078e0200 */
[----:B------:R-:W-:-:S07]  /*a180*/  SHF.L.U32 R0, R4, 0x1f, RZ ;  /* 0x0000001f04007819 */ /* 0x000fce00000006ff */
.L_x_213:
[----:B-1----:R1:W2:Y:S02]  /*a190*/  SYNCS.PHASECHK.TRANS64.TRYWAIT P0, [R3+URZ], R0 ;  /* 0x00000000030075a7 */ /* 0x0022a4000800017f */
[----:B--2---:R-:W-:Y:S05]  /*a1a0*/  @!P0 NANOSLEEP.SYNCS 0x989680 ;  /* 0x009896800000895d */ /* 0x004fea0003900000 */
[----:B------:R-:W2:Y:S02]  /*a1b0*/  @!P0 SYNCS.PHASECHK.TRANS64 P0, [R3+URZ], R0 ;  /* 0x00000000030085a7 */ /* 0x000ea4000800007f */
[----:B--2---:R-:W-:Y:S05]  /*a1c0*/  @!P0 BRA `(.L_x_213) ;  /* 0xfffffffc00f08947 */ /* 0x004fea000383ffff */
.L_x_190:
[----:B------:R-:W-:Y:S05]  /*a1d0*/  BSYNC B0 ;  /* 0x0000000000007941 */ /* 0x000fea0003800000 */
.L_x_189:
[----:B------:R-:W-:Y:S05]  /*a1e0*/  EXIT ;  /* 0x000000000000794d */ /* 0x000fea0003800000 */
.L_x_22:
[----:B-1----:R-:W-:-:S04]  /*a1f0*/  IMAD.U32 R13, RZ, RZ, UR7 ;  /* 0x00000007ff0d7e24 */ /* 0x002fc8000f8e00ff */
[----:B------:R1:W4:Y:S03]  /*a200*/  SYNCS.PHASECHK.TRANS64.TRYWAIT P0, [R13+URZ], R12 ;  /* 0x0000000c0d0075a7 */ /* 0x000326000800017f */
[----:B----4-:R-:W-:Y:S05]  /*a210*/  @!P0 NANOSLEEP.SYNCS 0x989680 ;  /* 0x009896800000895d */ /* 0x010fea0003900000 */
[----:B------:R-:W4:Y:S02]  /*a220*/  @!P0 SYNCS.PHASECHK.TRANS64 P0, [R13+URZ], R12 ;  /* 0x0000000c0d0085a7 */ /* 0x000f24000800007f */
[----:B----4-:R-:W-:Y:S05]  /*a230*/  @!P0 BRA `(.L_x_22) ;  /* 0xfffffffc00ec8947 */ /* 0x010fea000383ffff */
[----:B------:R-:W-:Y:S05]  /*a240*/  BRA `(.L_x_21) ;  /* 0xffffff7800187947 */ /* 0x000fea000383ffff */
.L_x_28:
[----:B-1----:R-:W-:-:S04]  /*a250*/  IMAD.U32 R15, RZ, RZ, UR12 ;  /* 0x0000000cff0f7e24 */ /* 0x002fc8000f8e00ff */
[----:B------:R1:W4:Y:S03]  /*a260*/  SYNCS.PHASECHK.TRANS64.TRYWAIT P0, [R15+URZ], R14 ;  /* 0x0000000e0f0075a7 */ /* 0x000326000800017f */
[----:B----4-:R-:W-:Y:S05]  /*a270*/  @!P0 NANOSLEEP.SYNCS 0x989680 ;  /* 0x009896800000895d */ /* 0x010fea0003900000 */
[----:B------:R-:W4:Y:S02]  /*a280*/  @!P0 SYNCS.PHASECHK.TRANS64 P0, [R15+URZ], R14 ;  /* 0x0000000e0f0085a7 */ /* 0x000f24000800007f */
[----:B----4-:R-:W-:Y:S05]  /*a290*/  @!P0 BRA `(.L_x_28) ;  /* 0xfffffffc00ec8947 */ /* 0x010fea000383ffff */
[----:B------:R-:W-:Y:S05]  /*a2a0*/  BRA `(.L_x_27) ;  /* 0xffffff8000547947 */ /* 0x000fea000383ffff */
.L_x_177:
[----:B------:R-:W-:Y:S01]  /*a2b0*/  BSSY B1, `(.L_x_214) ;  /* 0x0000006000017945 */ /* 0x000fe20003800000 */
[----:B------:R-:W-:-:S07]  /*a2c0*/  IMAD.MOV.U32 R7, RZ, RZ, -0x1 ;  /* 0xffffffffff077424 */ /* 0x000fce00078e00ff */
[----:B------:R-:W-:Y:S05]  /*a2d0*/  WARPSYNC.COLLECTIVE R7, `(.L_x_215) ;  /* 0x00000000070c7348 */ /* 0x000fea0003c00000 */
[----:B------:R-:W-:Y:S02]  /*a2e0*/  ELECT P0, UR62, PT ;  /* 0x00000000003e782f */ /* 0x000fe40003800000 */
[----:B------:R-:W-:Y:S01]  /*a2f0*/  MOV R7, UR62 ;  /* 0x0000003e00077c02 */ /* 0x000fe20008000f00 */
[----:B------:R-:W-:Y:S10]  /*a300*/  ENDCOLLECTIVE ;  /* 0x000000000000791b */ /* 0x000ff40003800000 */
.L_x_215:
[----:B------:R-:W-:Y:S05]  /*a310*/  BSYNC B1 ;  /* 0x0000000000017941 */ /* 0x000fea0003800000 */
.L_x_214:
[----:B------:R-:W-:Y:S05]  /*a320*/  BRA `(.L_x_216) ;  /* 0xffffffe400b87947 */ /* 0x000fea000383ffff */
.L_x_180:
[----:B0-----:R0:W1:Y:S02]  /*a330*/  SYNCS.PHASECHK.TRANS64.TRYWAIT P0, [R21+URZ+0xb0], R8 ;  /* 0x0000b008150075a7 */ /* 0x001064000800017f */
[----:B-1----:R-:W-:Y:S05]  /*a340*/  @!P0 NANOSLEEP.SYNCS 0x989680 ;  /* 0x009896800000895d */ /* 0x002fea0003900000 */
[----:B------:R-:W1:Y:S02]  /*a350*/  @!P0 SYNCS.PHASECHK.TRANS64 P0, [R21+URZ+0xb0], R8 ;  /* 0x0000b008150085a7 */ /* 0x000e64000800007f */
[----:B-1----:R-:W-:Y:S05]  /*a360*/  @!P0 BRA `(.L_x_180) ;  /* 0xfffffffc00f08947 */ /* 0x002fea000383ffff */
[----:B------:R-:W-:Y:S05]  /*a370*/  BRA `(.L_x_217) ;  /* 0xffffffe400f07947 */ /* 0x000fea000383ffff */
.L_x_188:
[----:B------:R-:W-:Y:S01]  /*a380*/  BSSY B0, `(.L_x_218) ;  /* 0x0000006000007945 */ /* 0x000fe20003800000 */
[----:B------:R-:W-:-:S07]  /*a390*/  IMAD.MOV.U32 R7, RZ, RZ, -0x1 ;  /* 0xffffffffff077424 */ /* 0x000fce00078e00ff */
[----:B------:R-:W-:Y:S05]  /*a3a0*/  WARPSYNC.COLLECTIVE R7, `(.L_x_219) ;  /* 0x00000000070c7348 */ /* 0x000fea0003c00000 */
[----:B------:R-:W-:Y:S02]  /*a3b0*/  ELECT P0, UR62, PT ;  /* 0x00000000003e782f */ /* 0x000fe40003800000 */
[----:B------:R-:W-:Y:S01]  /*a3c0*/  MOV R7, UR62 ;  /* 0x0000003e00077c02 */ /* 0x000fe20008000f00 */
[----:B------:R-:W-:Y:S10]  /*a3d0*/  ENDCOLLECTIVE ;  /* 0x000000000000791b */ /* 0x000ff40003800000 */
.L_x_219:
[----:B------:R-:W-:Y:S05]  /*a3e0*/  BSYNC B0 ;  /* 0x0000000000007941 */ /* 0x000fea0003800000 */
.L_x_218:
[----:B------:R-:W-:Y:S05]  /*a3f0*/  BRA `(.L_x_220) ;  /* 0xfffffff000407947 */ /* 0x000fea000383ffff */
.L_x_192:
[----:B0-----:R0:W1:Y:S02]  /*a400*/  SYNCS.PHASECHK.TRANS64.TRYWAIT P0, [R6+URZ], R3 ;  /* 0x00000003060075a7 */ /* 0x001064000800017f */
[----:B-1----:R-:W-:Y:S05]  /*a410*/  @!P0 NANOSLEEP.SYNCS 0x989680 ;  /* 0x009896800000895d */ /* 0x002fea0003900000 */
[----:B------:R-:W1:Y:S02]  /*a420*/  @!P0 SYNCS.PHASECHK.TRANS64 P0, [R6+URZ], R3 ;  /* 0x00000003060085a7 */ /* 0x000e64000800007f */
[----:B-1----:R-:W-:Y:S05]  /*a430*/  @!P0 BRA `(.L_x_192) ;  /* 0xfffffffc00f08947 */ /* 0x002fea000383ffff */
[----:B------:R-:W-:Y:S05]  /*a440*/  BRA `(.L_x_221) ;  /* 0xfffffff000807947 */ /* 0x000fea000383ffff */
.L_x_193:
[----:B0-----:R0:W1:Y:S02]  /*a450*/  SYNCS.PHASECHK.TRANS64.TRYWAIT P0, [R7+URZ], R4 ;  /* 0x00000004070075a7 */ /* 0x001064000800017f */
[----:B-1----:R-:W-:Y:S05]  /*a460*/  @!P0 NANOSLEEP.SYNCS 0x989680 ;  /* 0x009896800000895d */ /* 0x002fea0003900000 */
[----:B------:R-:W1:Y:S02]  /*a470*/  @!P0 SYNCS.PHASECHK.TRANS64 P0, [R7+URZ], R4 ;  /* 0x00000004070085a7 */ /* 0x000e64000800007f */
[----:B-1----:R-:W-:Y:S05]  /*a480*/  @!P0 BRA `(.L_x_193) ;  /* 0xfffffffc00f08947 */ /* 0x002fea000383ffff */
[----:B------:R-:W-:Y:S05]  /*a490*/  BRA `(.L_x_222) ;  /* 0xfffffff000907947 */ /* 0x000fea000383ffff */
.L_x_194:
[----:B0-----:R0:W1:Y:S02]  /*a4a0*/  SYNCS.PHASECHK.TRANS64.TRYWAIT P0, [R6+URZ], R5 ;  /* 0x00000005060075a7 */ /* 0x001064000800017f */
[----:B-1----:R-:W-:Y:S05]  /*a4b0*/  @!P0 NANOSLEEP.SYNCS 0x989680 ;  /* 0x009896800000895d */ /* 0x002fea0003900000 */
[----:B------:R-:W1:Y:S02]  /*a4c0*/  @!P0 SYNCS.PHASECHK.TRANS64 P0, [R6+URZ], R5 ;  /* 0x00000005060085a7 */ /* 0x000e64000800007f */
[----:B-1----:R-:W-:Y:S05]  /*a4d0*/  @!P0 BRA `(.L_x_194) ;  /* 0xfffffffc00f08947 */ /* 0x002fea000383ffff */
[----:B------:R-:W-:Y:S05]  /*a4e0*/  BRA `(.L_x_223) ;  /* 0xfffffff000a07947 */ /* 0x000fea000383ffff */
.L_x_195:
[----:B0-----:R0:W1:Y:S02]  /*a4f0*/  SYNCS.PHASECHK.TRANS64.TRYWAIT P0, [R9+URZ], R4 ;  /* 0x00000004090075a7 */ /* 0x001064000800017f */
[----:B-1----:R-:W-:Y:S05]  /*a500*/  @!P0 NANOSLEEP.SYNCS 0x989680 ;  /* 0x009896800000895d */ /* 0x002fea0003900000 */
[----:B------:R-:W1:Y:S02]  /*a510*/  @!P0 SYNCS.PHASECHK.TRANS64 P0, [R9+URZ], R4 ;  /* 0x00000004090085a7 */ /* 0x000e64000800007f */
[----:B-1----:R-:W-:Y:S05]  /*a520*/  @!P0 BRA `(.L_x_195) ;  /* 0xfffffffc00f08947 */ /* 0x002fea000383ffff */
[----:B------:R-:W-:Y:S05]  /*a530*/  BRA `(.L_x_224) ;  /* 0xfffffff000b07947 */ /* 0x000fea000383ffff */
.L_x_196:
[----:B0-----:R0:W1:Y:S02]  /*a540*/  SYNCS.PHASECHK.TRANS64.TRYWAIT P0, [R6+URZ], R5 ;  /* 0x00000005060075a7 */ /* 0x001064000800017f */
[----:B-1----:R-:W-:Y:S05]  /*a550*/  @!P0 NANOSLEEP.SYNCS 0x989680 ;  /* 0x009896800000895d */ /* 0x002fea0003900000 */
[----:B------:R-:W1:Y:S02]  /*a560*/  @!P0 SYNCS.PHASECHK.TRANS64 P0, [R6+URZ], R5 ;  /* 0x00000005060085a7 */ /* 0x000e64000800007f */
[----:B-1----:R-:W-:Y:S05]  /*a570*/  @!P0 BRA `(.L_x_196) ;  /* 0xfffffffc00f08947 */ /* 0x002fea000383ffff */
[----:B------:R-:W-:Y:S05]  /*a580*/  BRA `(.L_x_225) ;  /* 0xfffffff000c07947 */ /* 0x000fea000383ffff */
.L_x_197:
[----:B0-----:R0:W1:Y:S02]  /*a590*/  SYNCS.PHASECHK.TRANS64.TRYWAIT P0, [R9+URZ], R4 ;  /* 0x00000004090075a7 */ /* 0x001064000800017f */
[----:B-1----:R-:W-:Y:S05]  /*a5a0*/  @!P0 NANOSLEEP.SYNCS 0x989680 ;  /* 0x009896800000895d */ /* 0x002fea0003900000 */
[----:B------:R-:W1:Y:S02]  /*a5b0*/  @!P0 SYNCS.PHASECHK.TRANS64 P0, [R9+URZ], R4 ;  /* 0x00000004090085a7 */ /* 0x000e64000800007f */
[----:B-1----:R-:W-:Y:S05]  /*a5c0*/  @!P0 BRA `(.L_x_197) ;  /* 0xfffffffc00f08947 */ /* 0x002fea000383ffff */
[----:B------:R-:W-:Y:S05]  /*a5d0*/  BRA `(.L_x_226) ;  /* 0xfffffff000d07947 */ /* 0x000fea000383ffff */
.L_x_198:
[----:B0-----:R0:W1:Y:S02]  /*a5e0*/  SYNCS.PHASECHK.TRANS64.TRYWAIT P0, [R6+URZ], R5 ;  /* 0x00000005060075a7 */ /* 0x001064000800017f */
[----:B-1----:R-:W-:Y:S05]  /*a5f0*/  @!P0 NANOSLEEP.SYNCS 0x989680 ;  /* 0x009896800000895d */ /* 0x002fea0003900000 */
[----:B------:R-:W1:Y:S02]  /*a600*/  @!P0 SYNCS.PHASECHK.TRANS64 P0, [R6+URZ], R5 ;  /* 0x00000005060085a7 */ /* 0x000e64000800007f */
[----:B-1----:R-:W-:Y:S05]  /*a610*/  @!P0 BRA `(.L_x_198) ;  /* 0xfffffffc00f08947 */ /* 0x002fea000383ffff */
[----:B------:R-:W-:Y:S05]  /*a620*/  BRA `(.L_x_227) ;  /* 0xfffffff000e07947 */ /* 0x000fea000383ffff */
.L_x_199:
[----:B0-----:R0:W1:Y:S02]  /*a630*/  SYNCS.PHASECHK.TRANS64.TRYWAIT P0, [R9+URZ], R4 ;  /* 0x00000004090075a7 */ /* 0x001064000800017f */
[----:B-1----:R-:W-:Y:S05]  /*a640*/  @!P0 NANOSLEEP.SYNCS 0x989680 ;  /* 0x009896800000895d */ /* 0x002fea0003900000 */
[----:B------:R-:W1:Y:S02]  /*a650*/  @!P0 SYNCS.PHASECHK.TRANS64 P0, [R9+URZ], R4 ;  /* 0x00000004090085a7 */ /* 0x000e64000800007f */
[----:B-1----:R-:W-:Y:S05]  /*a660*/  @!P0 BRA `(.L_x_199) ;  /* 0xfffffffc00f08947 */ /* 0x002fea000383ffff */
[----:B------:R-:W-:Y:S05]  /*a670*/  BRA `(.L_x_228) ;  /* 0xfffffff000f07947 */ /* 0x000fea000383ffff */
.L_x_200:
[----:B0-----:R0:W1:Y:S02]  /*a680*/  SYNCS.PHASECHK.TRANS64.TRYWAIT P0, [R6+URZ], R5 ;  /* 0x00000005060075a7 */ /* 0x001064000800017f */
[----:B-1----:R-:W-:Y:S05]  /*a690*/  @!P0 NANOSLEEP.SYNCS 0x989680 ;  /* 0x009896800000895d */ /* 0x002fea0003900000 */
[----:B------:R-:W1:Y:S02]  /*a6a0*/  @!P0 SYNCS.PHASECHK.TRANS64 P0, [R6+URZ], R5 ;  /* 0x00000005060085a7 */ /* 0x000e64000800007f */
[----:B-1----:R-:W-:Y:S05]  /*a6b0*/  @!P0 BRA `(.L_x_200) ;  /* 0xfffffffc00f08947 */ /* 0x002fea000383ffff */
[----:B------:R-:W-:Y:S05]  /*a6c0*/  BRA `(.L_x_229) ;  /* 0xfffffff400007947 */ /* 0x000fea000383ffff */
.L_x_201:
[----:B0-----:R0:W1:Y:S02]  /*a6d0*/  SYNCS.PHASECHK.TRANS64.TRYWAIT P0, [R9+URZ], R4 ;  /* 0x00000004090075a7 */ /* 0x001064000800017f */
[----:B-1----:R-:W-:Y:S05]  /*a6e0*/  @!P0 NANOSLEEP.SYNCS 0x989680 ;  /* 0x009896800000895d */ /* 0x002fea0003900000 */
[----:B------:R-:W1:Y:S02]  /*a6f0*/  @!P0 SYNCS.PHASECHK.TRANS64 P0, [R9+URZ], R4 ;  /* 0x00000004090085a7 */ /* 0x000e64000800007f */
[----:B-1----:R-:W-:Y:S05]  /*a700*/  @!P0 BRA `(.L_x_201) ;  /* 0xfffffffc00f08947 */ /* 0x002fea000383ffff */
[----:B------:R-:W-:Y:S05]  /*a710*/  BRA `(.L_x_230) ;  /* 0xfffffff400107947 */ /* 0x000fea000383ffff */
.L_x_202:
[----:B0-----:R0:W1:Y:S02]  /*a720*/  SYNCS.PHASECHK.TRANS64.TRYWAIT P0, [R6+URZ], R5 ;  /* 0x00000005060075a7 */ /* 0x001064000800017f */
[----:B-1----:R-:W-:Y:S05]  /*a730*/  @!P0 NANOSLEEP.SYNCS 0x989680 ;  /* 0x009896800000895d */ /* 0x002fea0003900000 */
[----:B------:R-:W1:Y:S02]  /*a740*/  @!P0 SYNCS.PHASECHK.TRANS64 P0, [R6+URZ], R5 ;  /* 0x00000005060085a7 */ /* 0x000e64000800007f */
[----:B-1----:R-:W-:Y:S05]  /*a750*/  @!P0 BRA `(.L_x_202) ;  /* 0xfffffffc00f08947 */ /* 0x002fea000383ffff */
[----:B------:R-:W-:Y:S05]  /*a760*/  BRA `(.L_x_231) ;  /* 0xfffffff400207947 */ /* 0x000fea000383ffff */
.L_x_203:
[----:B0-----:R0:W1:Y:S02]  /*a770*/  SYNCS.PHASECHK.TRANS64.TRYWAIT P0, [R9+URZ], R4 ;  /* 0x00000004090075a7 */ /* 0x001064000800017f */
[----:B-1----:R-:W-:Y:S05]  /*a780*/  @!P0 NANOSLEEP.SYNCS 0x989680 ;  /* 0x009896800000895d */ /* 0x002fea0003900000 */
[----:B------:R-:W1:Y:S02]  /*a790*/  @!P0 SYNCS.PHASECHK.TRANS64 P0, [R9+URZ], R4 ;  /* 0x00000004090085a7 */ /* 0x000e64000800007f */
[----:B-1----:R-:W-:Y:S05]  /*a7a0*/  @!P0 BRA `(.L_x_203) ;  /* 0xfffffffc00f08947 */ /* 0x002fea000383ffff */
[----:B------:R-:W-:Y:S05]  /*a7b0*/  BRA `(.L_x_232) ;  /* 0xfffffff400307947 */ /* 0x000fea000383ffff */
.L_x_204:
[----:B0-----:R0:W1:Y:S02]  /*a7c0*/  SYNCS.PHASECHK.TRANS64.TRYWAIT P0, [R6+URZ], R5 ;  /* 0x00000005060075a7 */ /* 0x001064000800017f */
[----:B-1----:R-:W-:Y:S05]  /*a7d0*/  @!P0 NANOSLEEP.SYNCS 0x989680 ;  /* 0x009896800000895d */ /* 0x002fea0003900000 */
[----:B------:R-:W1:Y:S02]  /*a7e0*/  @!P0 SYNCS.PHASECHK.TRANS64 P0, [R6+URZ], R5 ;  /* 0x00000005060085a7 */ /* 0x000e64000800007f */
[----:B-1----:R-:W-:Y:S05]  /*a7f0*/  @!P0 BRA `(.L_x_204) ;  /* 0xfffffffc00f08947 */ /* 0x002fea000383ffff */
[----:B------:R-:W-:Y:S05]  /*a800*/  BRA `(.L_x_233) ;  /* 0xfffffff400407947 */ /* 0x000fea000383ffff */
.L_x_205:
[----:B0-----:R0:W1:Y:S02]  /*a810*/  SYNCS.PHASECHK.TRANS64.TRYWAIT P0, [R9+URZ], R4 ;  /* 0x00000004090075a7 */ /* 0x001064000800017f */
[----:B-1----:R-:W-:Y:S05]  /*a820*/  @!P0 NANOSLEEP.SYNCS 0x989680 ;  /* 0x009896800000895d */ /* 0x002fea0003900000 */
[----:B------:R-:W1:Y:S02]  /*a830*/  @!P0 SYNCS.PHASECHK.TRANS64 P0, [R9+URZ], R4 ;  /* 0x00000004090085a7 */ /* 0x000e64000800007f */
[----:B-1----:R-:W-:Y:S05]  /*a840*/  @!P0 BRA `(.L_x_205) ;  /* 0xfffffffc00f08947 */ /* 0x002fea000383ffff */
[----:B------:R-:W-:Y:S05]  /*a850*/  BRA `(.L_x_234) ;  /* 0xfffffff400507947 */ /* 0x000fea000383ffff */
.L_x_206:
[----:B0-----:R0:W1:Y:S02]  /*a860*/  SYNCS.PHASECHK.TRANS64.TRYWAIT P0, [R6+URZ], R5 ;  /* 0x00000005060075a7 */ /* 0x001064000800017f */
[----:B-1----:R-:W-:Y:S05]  /*a870*/  @!P0 NANOSLEEP.SYNCS 0x989680 ;  /* 0x009896800000895d */ /* 0x002fea0003900000 */
[----:B------:R-:W1:Y:S02]  /*a880*/  @!P0 SYNCS.PHASECHK.TRANS64 P0, [R6+URZ], R5 ;  /* 0x00000005060085a7 */ /* 0x000e64000800007f */
[----:B-1----:R-:W-:Y:S05]  /*a890*/  @!P0 BRA `(.L_x_206) ;  /* 0xfffffffc00f08947 */ /* 0x002fea000383ffff */
[----:B------:R-:W-:Y:S05]  /*a8a0*/  BRA `(.L_x_235) ;  /* 0xfffffff400607947 */ /* 0x000fea000383ffff */
.L_x_207:
[----:B0-----:R0:W1:Y:S02]  /*a8b0*/  SYNCS.PHASECHK.TRANS64.TRYWAIT P0, [R9+URZ], R4 ;  /* 0x00000004090075a7 */ /* 0x001064000800017f */
[----:B-1----:R-:W-:Y:S05]  /*a8c0*/  @!P0 NANOSLEEP.SYNCS 0x989680 ;  /* 0x009896800000895d */ /* 0x002fea0003900000 */
[----:B------:R-:W1:Y:S02]  /*a8d0*/  @!P0 SYNCS.PHASECHK.TRANS64 P0, [R9+URZ], R4 ;  /* 0x00000004090085a7 */ /* 0x000e64000800007f */
[----:B-1----:R-:W-:Y:S05]  /*a8e0*/  @!P0 BRA `(.L_x_207) ;  /* 0xfffffffc00f08947 */ /* 0x002fea000383ffff */
[----:B------:R-:W-:Y:S05]  /*a8f0*/  BRA `(.L_x_236) ;  /* 0xfffffff400707947 */ /* 0x000fea000383ffff */
.L_x_208:
[----:B0-----:R0:W1:Y:S02]  /*a900*/  SYNCS.PHASECHK.TRANS64.TRYWAIT P0, [R6+URZ], R5 ;  /* 0x00000005060075a7 */ /* 0x001064000800017f */
[----:B-1----:R-:W-:Y:S05]  /*a910*/  @!P0 NANOSLEEP.SYNCS 0x989680 ;  /* 0x009896800000895d */ /* 0x002fea0003900000 */
[----:B------:R-:W1:Y:S02]  /*a920*/  @!P0 SYNCS.PHASECHK.TRANS64 P0, [R6+URZ], R5 ;  /* 0x00000005060085a7 */ /* 0x000e64000800007f */
[----:B-1----:R-:W-:Y:S05]  /*a930*/  @!P0 BRA `(.L_x_208) ;  /* 0xfffffffc00f08947 */ /* 0x002fea000383ffff */
[----:B------:R-:W-:Y:S05]  /*a940*/  BRA `(.L_x_237) ;  /* 0xfffffff400807947 */ /* 0x000fea000383ffff */
.L_x_209:
[----:B0-----:R0:W1:Y:S02]  /*a950*/  SYNCS.PHASECHK.TRANS64.TRYWAIT P0, [R9+URZ], R4 ;  /* 0x00000004090075a7 */ /* 0x001064000800017f */
[----:B-1----:R-:W-:Y:S05]  /*a960*/  @!P0 NANOSLEEP.SYNCS 0x989680 ;  /* 0x009896800000895d */ /* 0x002fea0003900000 */
[----:B------:R-:W1:Y:S02]  /*a970*/  @!P0 SYNCS.PHASECHK.TRANS64 P0, [R9+URZ], R4 ;  /* 0x00000004090085a7 */ /* 0x000e64000800007f */
[----:B-1----:R-:W-:Y:S05]  /*a980*/  @!P0 BRA `(.L_x_209) ;  /* 0xfffffffc00f08947 */ /* 0x002fea000383ffff */
[----:B------:R-:W-:Y:S05]  /*a990*/  BRA `(.L_x_238) ;  /* 0xfffffff400907947 */ /* 0x000fea000383ffff */
.L_x_210:
[----:B0-----:R0:W1:Y:S02]  /*a9a0*/  SYNCS.PHASECHK.TRANS64.TRYWAIT P0, [R6+URZ], R5 ;  /* 0x00000005060075a7 */ /* 0x001064000800017f */
[----:B-1----:R-:W-:Y:S05]  /*a9b0*/  @!P0 NANOSLEEP.SYNCS 0x989680 ;  /* 0x009896800000895d */ /* 0x002fea0003900000 */
[----:B------:R-:W1:Y:S02]  /*a9c0*/  @!P0 SYNCS.PHASECHK.TRANS64 P0, [R6+URZ], R5 ;  /* 0x00000005060085a7 */ /* 0x000e64000800007f */
[----:B-1----:R-:W-:Y:S05]  /*a9d0*/  @!P0 BRA `(.L_x_210) ;  /* 0xfffffffc00f08947 */ /* 0x002fea000383ffff */
[----:B------:R-:W-:Y:S05]  /*a9e0*/  BRA `(.L_x_239) ;  /* 0xfffffff400a07947 */ /* 0x000fea000383ffff */
.L_x_211:
[----:B0-----:R0:W1:Y:S02]  /*a9f0*/  SYNCS.PHASECHK.TRANS64.TRYWAIT P0, [R9+URZ], R4 ;  /* 0x00000004090075a7 */ /* 0x001064000800017f */
[----:B-1----:R-:W-:Y:S05]  /*aa00*/  @!P0 NANOSLEEP.SYNCS 0x989680 ;  /* 0x009896800000895d */ /* 0x002fea0003900000 */
[----:B------:R-:W1:Y:S02]  /*aa10*/  @!P0 SYNCS.PHASECHK.TRANS64 P0, [R9+URZ], R4 ;  /* 0x00000004090085a7 */ /* 0x000e64000800007f */
[----:B-1----:R-:W-:Y:S05]  /*aa20*/  @!P0 BRA `(.L_x_211) ;  /* 0xfffffffc00f08947 */ /* 0x002fea000383ffff */
[----:B------:R-:W-:Y:S05]  /*aa30*/  BRA `(.L_x_240) ;  /* 0xfffffff400b07947 */ /* 0x000fea000383ffff */
.L_x_212:
[----:B0-----:R0:W1:Y:S02]  /*aa40*/  SYNCS.PHASECHK.TRANS64.TRYWAIT P0, [R6+URZ], R5 ;  /* 0x00000005060075a7 */ /* 0x001064000800017f */
[----:B-1----:R-:W-:Y:S05]  /*aa50*/  @!P0 NANOSLEEP.SYNCS 0x989680 ;  /* 0x009896800000895d */ /* 0x002fea0003900000 */
[----:B------:R-:W1:Y:S02]  /*aa60*/  @!P0 SYNCS.PHASECHK.TRANS64 P0, [R6+URZ], R5 ;  /* 0x00000005060085a7 */ /* 0x000e64000800007f */
[----:B-1----:R-:W-:Y:S05]  /*aa70*/  @!P0 BRA `(.L_x_212) ;  /* 0xfffffffc00f08947 */ /* 0x002fea000383ffff */
[----:B------:R-:W-:Y:S05]  /*aa80*/  BRA `(.L_x_241) ;  /* 0xfffffff400b87947 */ /* 0x000fea000383ffff */
.L_x_242:
[----:B------:R-:W-:-:S00]  /*aa90*/  BRA `(.L_x_242) ;  /* 0xfffffffc00fc7947 */ /* 0x000fc0000383ffff */
[----:B------:R-:W-:-:S00]  /*aaa0*/  NOP ;  /* 0x0000000000007918 */ /* 0x000fc00000000000 */
        /* <DEDUP_REMOVED lines=13> */
.L_x_243:


//--------------------- .nv.shared._ZN7cutlass13device_kernelINS_4gemm6kernel13GemmUniversalIN4cute5tupleIJiiiiEEENS1_10collective13CollectiveMmaINS1_37MainloopSm90TmaGmmaWarpSpecializedFP8ILi22ENS5_IJNS4_1CILi4EEENSA_ILi1EEESC_EEENS1_35KernelTmaWarpSpecializedCooperativeEEENS5_IJNSA_ILi256EEENSA_ILi64EEENSA_ILi32EEEEEENS_12float_e5m2_tENS5_IJlSC_lEEESK_SL_NS4_8TiledMMAINS4_8MMA_AtomIJNS4_4SM904GMMA30MMA_64x64x32_F32E5M2E5M2_SS_TNILNSP_7ScaleInE1ELSR_1EEEEEENS4_6LayoutINS5_IJNSA_ILi2EEESC_SC_EEENS5_IJSC_NSA_ILi0EEESX_EEEEENS5_IJNS4_10UnderscoreES10_S10_EEEEENS4_13SM90_TMA_LOADENS4_14ComposedLayoutINS4_7SwizzleILi1ELi4ELi3EEENS4_18smem_ptr_flag_bitsILi8EEENSU_INS5_IJNSA_ILi8EEESI_EEENS5_IJSI_SC_EEEEEEEvNS4_8identityENS4_23SM90_TMA_LOAD_MULTICASTES1D_vS1E_EENS_8epilogue10collective6detail29Sm90TmaWarpSpecializedAdapterINS1I_15DefaultEpilogueISK_SL_SL_NS1H_6thread17LinearCombinationISK_Li1EffLNS1M_9ScaleType4KindE0ELNS_15FloatRoundStyleE2ESK_EENS1_15EpilogueDefaultEEEEEvvEEEEvNT_6ParamsE --------------------------
	.section	.nv.shared._ZN7cutlass13device_kernelINS_4gemm6kernel13GemmUniversalIN4cute5tupleIJiiiiEEENS1_10collective13CollectiveMmaINS1_37MainloopSm90TmaGmmaWarpSpecializedFP8ILi22ENS5_IJNS4_1CILi4EEENSA_ILi1EEESC_EEENS1_35KernelTmaWarpSpecializedCooperativeEEENS5_IJNSA_ILi256EEENSA_ILi64EEENSA_ILi32EEEEEENS_12float_e5m2_tENS5_IJlSC_lEEESK_SL_NS4_8TiledMMAINS4_8MMA_AtomIJNS4_4SM904GMMA30MMA_64x64x32_F32E5M2E5M2_SS_TNILNSP_7ScaleInE1ELSR_1EEEEEENS4_6LayoutINS5_IJNSA_ILi2EEESC_SC_EEENS5_IJSC_NSA_ILi0EEESX_EEEEENS5_IJNS4_10UnderscoreES10_S10_EEEEENS4_13SM90_TMA_LOADENS4_14ComposedLayoutINS4_7SwizzleILi1ELi4ELi3EEENS4_18smem_ptr_flag_bitsILi8EEENSU_INS5_IJNSA_ILi8EEESI_EEENS5_IJSI_SC_EEEEEEEvNS4_8identityENS4_23SM90_TMA_LOAD_MULTICASTES1D_vS1E_EENS_8epilogue10collective6detail29Sm90TmaWarpSpecializedAdapterINS1I_15DefaultEpilogueISK_SL_SL_NS1H_6thread17LinearCombinationISK_Li1EffLNS1M_9ScaleType4KindE0ELNS_15FloatRoundStyleE2ESK_EENS1_15EpilogueDefaultEEEEEvvEEEEvNT_6ParamsE,"aw",@nobits
	.sectionflags	@""
	.align	16
	.zero		1024


//--------------------- .nv.shared.reserved.0     --------------------------
	.section	.nv.shared.reserved.0,"aw",@nobits
	.weak		__nv_reservedSMEM_offset_0_alias
	.size		__nv_reservedSMEM_offset_0_alias, 0, 0
	.other		__nv_reservedSMEM_offset_0_alias,@"STO_CUDA_RESERVED_SHARED STV_DEFAULT"
__nv_reservedSMEM_offset_0_alias:
	.zero		0


//--------------------- .nv.global                --------------------------
	.section	.nv.global,"aw",@nobits
.nv.global:
	.type		_ZN40_INTERNAL_a27e58c2_4_k_cu_26b8de40_286234cute1_E,@object
	.size		_ZN40_INTERNAL_a27e58c2_4_k_cu_26b8de40_286234cute1_E,(_ZN40_INTERNAL_a27e58c2_4_k_cu_26b8de40_286234cuda3std3__45__cpo6cbeginE - _ZN40_INTERNAL_a27e58c2_4_k_cu_26b8de40_286234cute1_E)
_ZN40_INTERNAL_a27e58c2_4_k_cu_26b8de40_286234cute1_E:
	.zero		1
	.type		_ZN40_INTERNAL_a27e58c2_4_k_cu_26b8de40_286234cuda3std3__45__cpo6cbeginE,@object
	.size		_ZN40_INTERNAL_a27e58c2_4_k_cu_26b8de40_286234cuda3std3__45__cpo6cbeginE,(_ZN40_INTERNAL_a27e58c2_4_k_cu_26b8de40_286234cuda3std3__48in_placeE - _ZN40_INTERNAL_a27e58c2_4_k_cu_26b8de40_286234cuda3std3__45__cpo6cbeginE)
_ZN40_INTERNAL_a27e58c2_4_k_cu_26b8de40_286234cuda3std3__45__cpo6cbeginE:
	.zero		1
	.type		_ZN40_INTERNAL_a27e58c2_4_k_cu_26b8de40_286234cuda3std3__48in_placeE,@object
	.size		_ZN40_INTERNAL_a27e58c2_4_k_cu_26b8de40_286234cuda3std3__48in_placeE,(_ZN40_INTERNAL_a27e58c2_4_k_cu_26b8de40_286234cuda3std6ranges3__45__cpo9iter_moveE - _ZN40_INTERNAL_a27e58c2_4_k_cu_26b8de40_286234cuda3std3__48in_placeE)
_ZN40_INTERNAL_a27e58c2_4_k_cu_26b8de40_286234cuda3std3__48in_placeE:
	.zero		1
	.type		_ZN40_INTERNAL_a27e58c2_4_k_cu_26b8de40_286234cuda3std6ranges3__45__cpo9iter_moveE,@object
	.size		_ZN40_INTERNAL_a27e58c2_4_k_cu_26b8de40_286234cuda3std6ranges3__45__cpo9iter_moveE,(_ZN40_INTERNAL_a27e58c2_4_k_cu_26b8de40_286234cuda3std3__45__cpo5beginE - _ZN40_INTERNAL_a27e58c2_4_k_cu_26b8de40_286234cuda3std6ranges3__45__cpo9iter_moveE)
_ZN40_INTERNAL_a27e58c2_4_k_cu_26b8de40_286234cuda3std6ranges3__45__cpo9iter_moveE:
	.zero		1
	.type		_ZN40_INTERNAL_a27e58c2_4_k_cu_26b8de40_286234cuda3std3__45__cpo5beginE,@object
	.size		_ZN40_INTERNAL_a27e58c2_4_k_cu_26b8de40_286234cuda3std3__45__cpo5beginE,(_ZN40_INTERNAL_a27e58c2_4_k_cu_26b8de40_286234cuda3std3__442_GLOBAL__N__a27e58c2_4_k_cu_26b8de40_286236ignoreE - _ZN40_INTERNAL_a27e58c2_4_k_cu_26b8de40_286234cuda3std3__45__cpo5beginE)
_ZN40_INTERNAL_a27e58c2_4_k_cu_26b8de40_286234cuda3std3__45__cpo5beginE:
	.zero		1
	.type		_ZN40_INTERNAL_a27e58c2_4_k_cu_26b8de40_286234cuda3std3__442_GLOBAL__N__a27e58c2_4_k_cu_26b8de40_286236ignoreE,@object
	.size		_ZN40_INTERNAL_a27e58c2_4_k_cu_26b8de40_286234cuda3std3__442_GLOBAL__N__a27e58c2_4_k_cu_26b8de40_286236ignoreE,(_ZN40_INTERNAL_a27e58c2_4_k_cu_26b8de40_286234cute7productE - _ZN40_INTERNAL_a27e58c2_4_k_cu_26b8de40_286234cuda3std3__442_GLOBAL__N__a27e58c2_4_k_cu_26b8de40_286236ignoreE)
_ZN40_INTERNAL_a27e58c2_4_k_cu_26b8de40_286234cuda3std3__442_GLOBAL__N__a27e58c2_4_k_cu_26b8de40_286236ignoreE:
	.zero		1
	.type		_ZN40_INTERNAL_a27e58c2_4_k_cu_26b8de40_286234cute7productE,@object
	.size		_ZN40_INTERNAL_a27e58c2_4_k_cu_26b8de40_286234cute7productE,(_ZN40_INTERNAL_a27e58c2_4_k_cu_26b8de40_286234cuda3std3__45__cpo3endE - _ZN40_INTERNAL_a27e58c2_4_k_cu_26b8de40_286234cute7productE)
_ZN40_INTERNAL_a27e58c2_4_k_cu_26b8de40_286234cute7productE:
	.zero		1
	.type		_ZN40_INTERNAL_a27e58c2_4_k_cu_26b8de40_286234cuda3std3__45__cpo3endE,@object
	.size		_ZN40_INTERNAL_a27e58c2_4_k_cu_26b8de40_286234cuda3std3__45__cpo3endE,(_ZN40_INTERNAL_a27e58c2_4_k_cu_26b8de40_286234cuda3std3__419piecewise_constructE - _ZN40_INTERNAL_a27e58c2_4_k_cu_26b8de40_286234cuda3std3__45__cpo3endE)
_ZN40_INTERNAL_a27e58c2_4_k_cu_26b8de40_286234cuda3std3__45__cpo3endE:
	.zero		1
	.type		_ZN40_INTERNAL_a27e58c2_4_k_cu_26b8de40_286234cuda3std3__419piecewise_constructE,@object
	.size		_ZN40_INTERNAL_a27e58c2_4_k_cu_26b8de40_286234cuda3std3__419piecewise_constructE,(_ZN40_INTERNAL_a27e58c2_4_k_cu_26b8de40_286234cuda3std3__45__cpo4cendE - _ZN40_INTERNAL_a27e58c2_4_k_cu_26b8de40_286234cuda3std3__419piecewise_constructE)
_ZN40_INTERNAL_a27e58c2_4_k_cu_26b8de40_286234cuda3std3__419piecewise_constructE:
	.zero		1
	.type		_ZN40_INTERNAL_a27e58c2_4_k_cu_26b8de40_286234cuda3std3__45__cpo4cendE,@object
	.size		_ZN40_INTERNAL_a27e58c2_4_k_cu_26b8de40_286234cuda3std3__45__cpo4cendE,(_ZN40_INTERNAL_a27e58c2_4_k_cu_26b8de40_286234cuda3std6ranges3__45__cpo4swapE - _ZN40_INTERNAL_a27e58c2_4_k_cu_26b8de40_286234cuda3std3__45__cpo4cendE)
_ZN40_INTERNAL_a27e58c2_4_k_cu_26b8de40_286234cuda3std3__45__cpo4cendE:
	.zero		1
	.type		_ZN40_INTERNAL_a27e58c2_4_k_cu_26b8de40_286234cuda3std6ranges3__45__cpo4swapE,@object
	.size		_ZN40_INTERNAL_a27e58c2_4_k_cu_26b8de40_286234cuda3std6ranges3__45__cpo4swapE,(.L_7 - _ZN40_INTERNAL_a27e58c2_4_k_cu_26b8de40_286234cuda3std6ranges3__45__cpo4swapE)
_ZN40_INTERNAL_a27e58c2_4_k_cu_26b8de40_286234cuda3std6ranges3__45__cpo4swapE:
	.zero		1
.L_7:


//--------------------- .nv.constant0._ZN7cutlass13device_kernelINS_4gemm6kernel13GemmUniversalIN4cute5tupleIJiiiiEEENS1_10collective13CollectiveMmaINS1_37MainloopSm90TmaGmmaWarpSpecializedFP8ILi22ENS5_IJNS4_1CILi4EEENSA_ILi1EEESC_EEENS1_35KernelTmaWarpSpecializedCooperativeEEENS5_IJNSA_ILi256EEENSA_ILi64EEENSA_ILi32EEEEEENS_12float_e5m2_tENS5_IJlSC_lEEESK_SL_NS4_8TiledMMAINS4_8MMA_AtomIJNS4_4SM904GMMA30MMA_64x64x32_F32E5M2E5M2_SS_TNILNSP_7ScaleInE1ELSR_1EEEEEENS4_6LayoutINS5_IJNSA_ILi2EEESC_SC_EEENS5_IJSC_NSA_ILi0EEESX_EEEEENS5_IJNS4_10UnderscoreES10_S10_EEEEENS4_13SM90_TMA_LOADENS4_14ComposedLayoutINS4_7SwizzleILi1ELi4ELi3EEENS4_18smem_ptr_flag_bitsILi8EEENSU_INS5_IJNSA_ILi8EEESI_EEENS5_IJSI_SC_EEEEEEEvNS4_8identityENS4_23SM90_TMA_LOAD_MULTICASTES1D_vS1E_EENS_8epilogue10collective6detail29Sm90TmaWarpSpecializedAdapterINS1I_15DefaultEpilogueISK_SL_SL_NS1H_6thread17LinearCombinationISK_Li1EffLNS1M_9ScaleType4KindE0ELNS_15FloatRoundStyleE2ESK_EENS1_15EpilogueDefaultEEEEEvvEEEEvNT_6ParamsE --------------------------
	.section	.nv.constant0._ZN7cutlass13device_kernelINS_4gemm6kernel13GemmUniversalIN4cute5tupleIJiiiiEEENS1_10collective13CollectiveMmaINS1_37MainloopSm90TmaGmmaWarpSpecializedFP8ILi22ENS5_IJNS4_1CILi4EEENSA_ILi1EEESC_EEENS1_35KernelTmaWarpSpecializedCooperativeEEENS5_IJNSA_ILi256EEENSA_ILi64EEENSA_ILi32EEEEEENS_12float_e5m2_tENS5_IJlSC_lEEESK_SL_NS4_8TiledMMAINS4_8MMA_AtomIJNS4_4SM904GMMA30MMA_64x64x32_F32E5M2E5M2_SS_TNILNSP_7ScaleInE1ELSR_1EEEEEENS4_6LayoutINS5_IJNSA_ILi2EEESC_SC_EEENS5_IJSC_NSA_ILi0EEESX_EEEEENS5_IJNS4_10UnderscoreES10_S10_EEEEENS4_13SM90_TMA_LOADENS4_14ComposedLayoutINS4_7SwizzleILi1ELi4ELi3EEENS4_18smem_ptr_flag_bitsILi8EEENSU_INS5_IJNSA_ILi8EEESI_EEENS5_IJSI_SC_EEEEEEEvNS4_8identityENS4_23SM90_TMA_LOAD_MULTICASTES1D_vS1E_EENS_8epilogue10collective6detail29Sm90TmaWarpSpecializedAdapterINS1I_15DefaultEpilogueISK_SL_SL_NS1H_6thread17LinearCombinationISK_Li1EffLNS1M_9ScaleType4KindE0ELNS_15FloatRoundStyleE2ESK_EENS1_15EpilogueDefaultEEEEEvvEEEEvNT_6ParamsE,"a",@progbits
	.sectionflags	@""
	.align	4
.nv.constant0._ZN7cutlass13device_kernelINS_4gemm6kernel13GemmUniversalIN4cute5tupleIJiiiiEEENS1_10collective13CollectiveMmaINS1_37MainloopSm90TmaGmmaWarpSpecializedFP8ILi22ENS5_IJNS4_1CILi4EEENSA_ILi1EEESC_EEENS1_35KernelTmaWarpSpecializedCooperativeEEENS5_IJNSA_ILi256EEENSA_ILi64EEENSA_ILi32EEEEEENS_12float_e5m2_tENS5_IJlSC_lEEESK_SL_NS4_8TiledMMAINS4_8MMA_AtomIJNS4_4SM904GMMA30MMA_64x64x32_F32E5M2E5M2_SS_TNILNSP_7ScaleInE1ELSR_1EEEEEENS4_6LayoutINS5_IJNSA_ILi2EEESC_SC_EEENS5_IJSC_NSA_ILi0EEESX_EEEEENS5_IJNS4_10UnderscoreES10_S10_EEEEENS4_13SM90_TMA_LOADENS4_14ComposedLayoutINS4_7SwizzleILi1ELi4ELi3EEENS4_18smem_ptr_flag_bitsILi8EEENSU_INS5_IJNSA_ILi8EEESI_EEENS5_IJSI_SC_EEEEEEEvNS4_8identityENS4_23SM90_TMA_LOAD_MULTICASTES1D_vS1E_EENS_8epilogue10collective6detail29Sm90TmaWarpSpecializedAdapterINS1I_15DefaultEpilogueISK_SL_SL_NS1H_6thread17LinearCombinationISK_Li1EffLNS1M_9ScaleType4KindE0ELNS_15FloatRoundStyleE2ESK_EENS1_15EpilogueDefaultEEEEEvvEEEEvNT_6ParamsE:
	.zero		1664


//--------------------- SYMBOLS --------------------------

	.type		.nv.reservedSmem.offset0,@object
	.size		.nv.reservedSmem.offset0,0x4
